//
// Generated by NVIDIA NVVM Compiler
//
// Compiler Build ID: CL-36424714
// Cuda compilation tools, release 13.0, V13.0.88
// Based on NVVM 20.0.0
//

.version 9.0
.target sm_100
.address_size 64

	// .globl	_Z11fa1_forwardPfS_S_S_S_S_iiiiiif
.extern .shared .align 16 .b8 smem[];

.visible .entry _Z11fa1_forwardPfS_S_S_S_S_iiiiiif(
	.param .u64 .ptr .align 1 _Z11fa1_forwardPfS_S_S_S_S_iiiiiif_param_0,
	.param .u64 .ptr .align 1 _Z11fa1_forwardPfS_S_S_S_S_iiiiiif_param_1,
	.param .u64 .ptr .align 1 _Z11fa1_forwardPfS_S_S_S_S_iiiiiif_param_2,
	.param .u64 .ptr .align 1 _Z11fa1_forwardPfS_S_S_S_S_iiiiiif_param_3,
	.param .u64 .ptr .align 1 _Z11fa1_forwardPfS_S_S_S_S_iiiiiif_param_4,
	.param .u64 .ptr .align 1 _Z11fa1_forwardPfS_S_S_S_S_iiiiiif_param_5,
	.param .u32 _Z11fa1_forwardPfS_S_S_S_S_iiiiiif_param_6,
	.param .u32 _Z11fa1_forwardPfS_S_S_S_S_iiiiiif_param_7,
	.param .u32 _Z11fa1_forwardPfS_S_S_S_S_iiiiiif_param_8,
	.param .u32 _Z11fa1_forwardPfS_S_S_S_S_iiiiiif_param_9,
	.param .u32 _Z11fa1_forwardPfS_S_S_S_S_iiiiiif_param_10,
	.param .u32 _Z11fa1_forwardPfS_S_S_S_S_iiiiiif_param_11,
	.param .f32 _Z11fa1_forwardPfS_S_S_S_S_iiiiiif_param_12
)
{
	.reg .pred 	%p<75>;
	.reg .b32 	%r<417>;
	.reg .b32 	%f<638>;
	.reg .b64 	%rd<27>;

	ld.param.u64 	%rd7, [_Z11fa1_forwardPfS_S_S_S_S_iiiiiif_param_0];
	ld.param.u64 	%rd8, [_Z11fa1_forwardPfS_S_S_S_S_iiiiiif_param_1];
	ld.param.u64 	%rd9, [_Z11fa1_forwardPfS_S_S_S_S_iiiiiif_param_2];
	ld.param.u64 	%rd10, [_Z11fa1_forwardPfS_S_S_S_S_iiiiiif_param_3];
	ld.param.u64 	%rd11, [_Z11fa1_forwardPfS_S_S_S_S_iiiiiif_param_4];
	ld.param.u64 	%rd12, [_Z11fa1_forwardPfS_S_S_S_S_iiiiiif_param_5];
	ld.param.u32 	%r128, [_Z11fa1_forwardPfS_S_S_S_S_iiiiiif_param_7];
	ld.param.u32 	%r129, [_Z11fa1_forwardPfS_S_S_S_S_iiiiiif_param_8];
	ld.param.u32 	%r130, [_Z11fa1_forwardPfS_S_S_S_S_iiiiiif_param_9];
	ld.param.u32 	%r131, [_Z11fa1_forwardPfS_S_S_S_S_iiiiiif_param_10];
	ld.param.u32 	%r132, [_Z11fa1_forwardPfS_S_S_S_S_iiiiiif_param_11];
	cvta.to.global.u64 	%rd1, %rd10;
	cvta.to.global.u64 	%rd2, %rd12;
	cvta.to.global.u64 	%rd3, %rd11;
	mov.u32 	%r1, %tid.x;
	mul.lo.s32 	%r2, %r132, %r129;
	setp.lt.s32 	%p2, %r131, 2;
	@%p2 bra 	$L__BB0_102;
	shl.b32 	%r134, %r2, 2;
	mov.u32 	%r135, smem;
	add.s32 	%r3, %r135, %r134;
	add.s32 	%r4, %r3, %r134;
	add.s32 	%r5, %r4, %r134;
	shl.b32 	%r136, %r128, 2;
	add.s32 	%r6, %r5, %r136;
	add.s32 	%r7, %r6, %r136;
	add.s32 	%r8, %r7, %r136;
	add.s32 	%r9, %r8, %r136;
	add.s32 	%r10, %r9, %r136;
	add.s32 	%r11, %r10, %r136;
	add.s32 	%r12, %r11, %r136;
	mul.lo.s32 	%r137, %r129, %r128;
	shl.b32 	%r138, %r137, 2;
	add.s32 	%r13, %r12, %r138;
	mov.u32 	%r14, %ntid.x;
	mul.lo.s32 	%r15, %r132, %r128;
	setp.ge.s32 	%p3, %r1, %r128;
	setp.lt.s32 	%p4, %r132, 1;
	and.b32  	%r16, %r128, 7;
	add.s32 	%r17, %r132, -1;
	and.b32  	%r18, %r132, 7;
	add.s32 	%r19, %r18, -1;
	and.b32  	%r20, %r132, 3;
	add.s32 	%r21, %r20, -1;
	add.s32 	%r22, %r129, -1;
	and.b32  	%r23, %r129, 15;
	add.s32 	%r24, %r23, -1;
	and.b32  	%r25, %r129, 7;
	add.s32 	%r26, %r25, -1;
	and.b32  	%r27, %r129, 3;
	add.s32 	%r28, %r27, -1;
	and.b32  	%r29, %r128, 2147483640;
	and.b32  	%r30, %r132, 2147483640;
	and.b32  	%r31, %r132, 1;
	and.b32  	%r32, %r129, 2147483632;
	and.b32  	%r33, %r129, 2147483644;
	and.b32  	%r34, %r129, 1;
	or.pred  	%p1, %p3, %p4;
	and.b32  	%r35, %r132, 2147483644;
	and.b32  	%r36, %r129, 2147483640;
	shl.b32 	%r37, %r14, 2;
	mul.lo.s32 	%r38, %r2, 12;
	cvta.to.global.u64 	%rd4, %rd7;
	cvta.to.global.u64 	%rd5, %rd8;
	cvta.to.global.u64 	%rd6, %rd9;
	mov.b32 	%r378, 1;
$L__BB0_2:
	setp.ge.s32 	%p5, %r1, %r2;
	mul.lo.s32 	%r40, %r2, %r378;
	@%p5 bra 	$L__BB0_5;
	mov.u32 	%r379, %r1;
$L__BB0_4:
	add.s32 	%r139, %r379, %r40;
	mul.wide.s32 	%rd13, %r139, 4;
	add.s64 	%rd14, %rd5, %rd13;
	ld.global.f32 	%f51, [%rd14];
	shl.b32 	%r140, %r379, 2;
	add.s32 	%r141, %r3, %r140;
	st.shared.f32 	[%r141], %f51;
	add.s64 	%rd15, %rd6, %rd13;
	ld.global.f32 	%f52, [%rd15];
	add.s32 	%r142, %r4, %r140;
	st.shared.f32 	[%r142], %f52;
	add.s32 	%r379, %r379, %r14;
	setp.lt.s32 	%p6, %r379, %r2;
	@%p6 bra 	$L__BB0_4;
$L__BB0_5:
	setp.lt.s32 	%p7, %r130, 2;
	bar.sync 	0;
	@%p7 bra 	$L__BB0_101;
	mov.b32 	%r380, 1;
$L__BB0_7:
	setp.ge.s32 	%p8, %r1, %r15;
	mul.lo.s32 	%r44, %r380, %r128;
	mul.lo.s32 	%r45, %r44, %r132;
	@%p8 bra 	$L__BB0_10;
	shl.b32 	%r144, %r1, 2;
	mov.u32 	%r145, smem;
	add.s32 	%r382, %r145, %r144;
	add.s32 	%r381, %r1, %r45;
	mov.u32 	%r383, %r1;
$L__BB0_9:
	mul.wide.s32 	%rd16, %r381, 4;
	add.s64 	%rd17, %rd4, %rd16;
	ld.global.f32 	%f53, [%rd17];
	st.shared.f32 	[%r382], %f53;
	add.s64 	%rd18, %rd1, %rd16;
	ld.global.f32 	%f54, [%rd18];
	add.s32 	%r146, %r382, %r38;
	st.shared.f32 	[%r146], %f54;
	add.s32 	%r383, %r383, %r14;
	add.s32 	%r382, %r382, %r37;
	add.s32 	%r381, %r381, %r14;
	setp.lt.s32 	%p9, %r383, %r15;
	@%p9 bra 	$L__BB0_9;
$L__BB0_10:
	mov.u32 	%r384, %r1;
	@%p3 bra 	$L__BB0_12;
$L__BB0_11:
	add.s32 	%r147, %r384, %r44;
	mul.wide.s32 	%rd19, %r147, 4;
	add.s64 	%rd20, %rd3, %rd19;
	ld.global.f32 	%f55, [%rd20];
	shl.b32 	%r148, %r384, 2;
	add.s32 	%r149, %r6, %r148;
	st.shared.f32 	[%r149], %f55;
	add.s64 	%rd21, %rd2, %rd19;
	ld.global.f32 	%f56, [%rd21];
	add.s32 	%r150, %r7, %r148;
	st.shared.f32 	[%r150], %f56;
	add.s32 	%r384, %r384, %r14;
	setp.lt.s32 	%p11, %r384, %r128;
	@%p11 bra 	$L__BB0_11;
$L__BB0_12:
	setp.lt.s32 	%p12, %r128, 1;
	bar.sync 	0;
	@%p12 bra 	$L__BB0_38;
	@%p4 bra 	$L__BB0_27;
	mov.b32 	%r385, 0;
$L__BB0_15:
	setp.lt.u32 	%p22, %r17, 7;
	mul.lo.s32 	%r57, %r385, %r132;
	mov.f32 	%f615, 0f00000000;
	mov.b32 	%r388, 0;
	@%p22 bra 	$L__BB0_18;
	mov.f32 	%f615, 0f00000000;
	mov.b32 	%r386, 0;
$L__BB0_17:
	.pragma "nounroll";
	add.s32 	%r189, %r386, %r57;
	shl.b32 	%r190, %r189, 2;
	mov.u32 	%r191, smem;
	add.s32 	%r192, %r191, %r190;
	ld.shared.f32 	%f60, [%r192];
	add.s32 	%r193, %r386, %r40;
	shl.b32 	%r194, %r193, 2;
	add.s32 	%r195, %r3, %r194;
	ld.shared.f32 	%f61, [%r195];
	fma.rn.f32 	%f62, %f60, %f61, %f615;
	ld.shared.f32 	%f63, [%r192+4];
	ld.shared.f32 	%f64, [%r195+4];
	fma.rn.f32 	%f65, %f63, %f64, %f62;
	ld.shared.f32 	%f66, [%r192+8];
	ld.shared.f32 	%f67, [%r195+8];
	fma.rn.f32 	%f68, %f66, %f67, %f65;
	ld.shared.f32 	%f69, [%r192+12];
	ld.shared.f32 	%f70, [%r195+12];
	fma.rn.f32 	%f71, %f69, %f70, %f68;
	ld.shared.f32 	%f72, [%r192+16];
	ld.shared.f32 	%f73, [%r195+16];
	fma.rn.f32 	%f74, %f72, %f73, %f71;
	ld.shared.f32 	%f75, [%r192+20];
	ld.shared.f32 	%f76, [%r195+20];
	fma.rn.f32 	%f77, %f75, %f76, %f74;
	ld.shared.f32 	%f78, [%r192+24];
	ld.shared.f32 	%f79, [%r195+24];
	fma.rn.f32 	%f80, %f78, %f79, %f77;
	ld.shared.f32 	%f81, [%r192+28];
	ld.shared.f32 	%f82, [%r195+28];
	fma.rn.f32 	%f615, %f81, %f82, %f80;
	add.s32 	%r386, %r386, 8;
	setp.ne.s32 	%p23, %r386, %r30;
	mov.u32 	%r388, %r30;
	@%p23 bra 	$L__BB0_17;
$L__BB0_18:
	setp.eq.s32 	%p24, %r18, 0;
	@%p24 bra 	$L__BB0_26;
	setp.lt.u32 	%p25, %r19, 3;
	@%p25 bra 	$L__BB0_21;
	add.s32 	%r196, %r388, %r57;
	shl.b32 	%r197, %r196, 2;
	mov.u32 	%r198, smem;
	add.s32 	%r199, %r198, %r197;
	ld.shared.f32 	%f84, [%r199];
	add.s32 	%r200, %r388, %r40;
	shl.b32 	%r201, %r200, 2;
	add.s32 	%r202, %r3, %r201;
	ld.shared.f32 	%f85, [%r202];
	fma.rn.f32 	%f86, %f84, %f85, %f615;
	ld.shared.f32 	%f87, [%r199+4];
	ld.shared.f32 	%f88, [%r202+4];
	fma.rn.f32 	%f89, %f87, %f88, %f86;
	ld.shared.f32 	%f90, [%r199+8];
	ld.shared.f32 	%f91, [%r202+8];
	fma.rn.f32 	%f92, %f90, %f91, %f89;
	ld.shared.f32 	%f93, [%r199+12];
	ld.shared.f32 	%f94, [%r202+12];
	fma.rn.f32 	%f615, %f93, %f94, %f92;
	add.s32 	%r388, %r388, 4;
$L__BB0_21:
	setp.eq.s32 	%p26, %r20, 0;
	@%p26 bra 	$L__BB0_26;
	setp.eq.s32 	%p27, %r21, 0;
	@%p27 bra 	$L__BB0_24;
	add.s32 	%r203, %r388, %r57;
	shl.b32 	%r204, %r203, 2;
	mov.u32 	%r205, smem;
	add.s32 	%r206, %r205, %r204;
	ld.shared.f32 	%f96, [%r206];
	add.s32 	%r207, %r388, %r40;
	shl.b32 	%r208, %r207, 2;
	add.s32 	%r209, %r3, %r208;
	ld.shared.f32 	%f97, [%r209];
	fma.rn.f32 	%f98, %f96, %f97, %f615;
	ld.shared.f32 	%f99, [%r206+4];
	ld.shared.f32 	%f100, [%r209+4];
	fma.rn.f32 	%f615, %f99, %f100, %f98;
	add.s32 	%r388, %r388, 2;
$L__BB0_24:
	setp.eq.s32 	%p28, %r31, 0;
	@%p28 bra 	$L__BB0_26;
	add.s32 	%r210, %r388, %r57;
	shl.b32 	%r211, %r210, 2;
	mov.u32 	%r212, smem;
	add.s32 	%r213, %r212, %r211;
	ld.shared.f32 	%f101, [%r213];
	add.s32 	%r214, %r388, %r40;
	shl.b32 	%r215, %r214, 2;
	add.s32 	%r216, %r3, %r215;
	ld.shared.f32 	%f102, [%r216];
	fma.rn.f32 	%f615, %f101, %f102, %f615;
$L__BB0_26:
	mad.lo.s32 	%r217, %r385, %r129, %r378;
	shl.b32 	%r218, %r217, 2;
	add.s32 	%r219, %r8, %r218;
	st.shared.f32 	[%r219], %f615;
	add.s32 	%r385, %r385, 1;
	setp.eq.s32 	%p29, %r385, %r128;
	@%p29 bra 	$L__BB0_38;
	bra.uni 	$L__BB0_15;
$L__BB0_27:
	setp.lt.u32 	%p14, %r128, 8;
	mov.b32 	%r392, 0;
	@%p14 bra 	$L__BB0_30;
	mov.b32 	%r390, 0;
$L__BB0_29:
	.pragma "nounroll";
	mad.lo.s32 	%r153, %r390, %r129, %r378;
	shl.b32 	%r154, %r153, 2;
	add.s32 	%r155, %r8, %r154;
	mov.b32 	%r156, 0;
	st.shared.u32 	[%r155], %r156;
	shl.b32 	%r157, %r129, 2;
	add.s32 	%r158, %r155, %r157;
	st.shared.u32 	[%r158], %r156;
	add.s32 	%r159, %r158, %r157;
	st.shared.u32 	[%r159], %r156;
	add.s32 	%r160, %r159, %r157;
	st.shared.u32 	[%r160], %r156;
	add.s32 	%r161, %r160, %r157;
	st.shared.u32 	[%r161], %r156;
	add.s32 	%r162, %r161, %r157;
	st.shared.u32 	[%r162], %r156;
	add.s32 	%r163, %r162, %r157;
	st.shared.u32 	[%r163], %r156;
	add.s32 	%r164, %r163, %r157;
	st.shared.u32 	[%r164], %r156;
	add.s32 	%r390, %r390, 8;
	setp.ne.s32 	%p15, %r390, %r29;
	mov.u32 	%r392, %r29;
	@%p15 bra 	$L__BB0_29;
$L__BB0_30:
	setp.eq.s32 	%p16, %r16, 0;
	@%p16 bra 	$L__BB0_38;
	add.s32 	%r165, %r16, -1;
	setp.lt.u32 	%p17, %r165, 3;
	@%p17 bra 	$L__BB0_33;
	mad.lo.s32 	%r166, %r392, %r129, %r378;
	shl.b32 	%r167, %r166, 2;
	add.s32 	%r168, %r8, %r167;
	mov.b32 	%r169, 0;
	st.shared.u32 	[%r168], %r169;
	shl.b32 	%r170, %r129, 2;
	add.s32 	%r171, %r168, %r170;
	st.shared.u32 	[%r171], %r169;
	add.s32 	%r172, %r171, %r170;
	st.shared.u32 	[%r172], %r169;
	add.s32 	%r173, %r172, %r170;
	st.shared.u32 	[%r173], %r169;
	add.s32 	%r392, %r392, 4;
$L__BB0_33:
	and.b32  	%r174, %r128, 3;
	setp.eq.s32 	%p18, %r174, 0;
	@%p18 bra 	$L__BB0_38;
	setp.eq.s32 	%p19, %r174, 1;
	@%p19 bra 	$L__BB0_36;
	mad.lo.s32 	%r175, %r392, %r129, %r378;
	shl.b32 	%r176, %r175, 2;
	add.s32 	%r177, %r8, %r176;
	mov.b32 	%r178, 0;
	st.shared.u32 	[%r177], %r178;
	shl.b32 	%r179, %r129, 2;
	add.s32 	%r180, %r177, %r179;
	st.shared.u32 	[%r180], %r178;
	add.s32 	%r392, %r392, 2;
$L__BB0_36:
	and.b32  	%r181, %r128, 1;
	setp.eq.b32 	%p20, %r181, 1;
	not.pred 	%p21, %p20;
	@%p21 bra 	$L__BB0_38;
	mad.lo.s32 	%r182, %r392, %r129, %r378;
	shl.b32 	%r183, %r182, 2;
	add.s32 	%r184, %r8, %r183;
	mov.b32 	%r185, 0;
	st.shared.u32 	[%r184], %r185;
$L__BB0_38:
	bar.sync 	0;
	@%p3 bra 	$L__BB0_56;
	setp.gt.s32 	%p31, %r129, 0;
	mov.u32 	%r399, %r1;
	@%p31 bra 	$L__BB0_40;
	bra.uni 	$L__BB0_55;
$L__BB0_40:
	mov.u32 	%r394, %r1;
$L__BB0_41:
	setp.lt.u32 	%p33, %r22, 15;
	mul.lo.s32 	%r74, %r394, %r129;
	mov.f32 	%f623, 0fFF800000;
	mov.b32 	%r397, 0;
	@%p33 bra 	$L__BB0_44;
	mov.f32 	%f623, 0fFF800000;
	mov.b32 	%r395, 0;
$L__BB0_43:
	.pragma "nounroll";
	add.s32 	%r225, %r395, %r74;
	shl.b32 	%r226, %r225, 2;
	add.s32 	%r227, %r8, %r226;
	ld.shared.f32 	%f106, [%r227];
	max.f32 	%f107, %f623, %f106;
	ld.shared.f32 	%f108, [%r227+4];
	max.f32 	%f109, %f107, %f108;
	ld.shared.f32 	%f110, [%r227+8];
	max.f32 	%f111, %f109, %f110;
	ld.shared.f32 	%f112, [%r227+12];
	max.f32 	%f113, %f111, %f112;
	ld.shared.f32 	%f114, [%r227+16];
	max.f32 	%f115, %f113, %f114;
	ld.shared.f32 	%f116, [%r227+20];
	max.f32 	%f117, %f115, %f116;
	ld.shared.f32 	%f118, [%r227+24];
	max.f32 	%f119, %f117, %f118;
	ld.shared.f32 	%f120, [%r227+28];
	max.f32 	%f121, %f119, %f120;
	ld.shared.f32 	%f122, [%r227+32];
	max.f32 	%f123, %f121, %f122;
	ld.shared.f32 	%f124, [%r227+36];
	max.f32 	%f125, %f123, %f124;
	ld.shared.f32 	%f126, [%r227+40];
	max.f32 	%f127, %f125, %f126;
	ld.shared.f32 	%f128, [%r227+44];
	max.f32 	%f129, %f127, %f128;
	ld.shared.f32 	%f130, [%r227+48];
	max.f32 	%f131, %f129, %f130;
	ld.shared.f32 	%f132, [%r227+52];
	max.f32 	%f133, %f131, %f132;
	ld.shared.f32 	%f134, [%r227+56];
	max.f32 	%f135, %f133, %f134;
	ld.shared.f32 	%f136, [%r227+60];
	max.f32 	%f623, %f135, %f136;
	add.s32 	%r395, %r395, 16;
	setp.eq.s32 	%p34, %r395, %r32;
	mov.u32 	%r397, %r32;
	@%p34 bra 	$L__BB0_44;
	bra.uni 	$L__BB0_43;
$L__BB0_44:
	setp.eq.s32 	%p35, %r23, 0;
	@%p35 bra 	$L__BB0_54;
	setp.lt.u32 	%p36, %r24, 7;
	@%p36 bra 	$L__BB0_47;
	add.s32 	%r228, %r397, %r74;
	shl.b32 	%r229, %r228, 2;
	add.s32 	%r230, %r8, %r229;
	ld.shared.f32 	%f138, [%r230];
	max.f32 	%f139, %f623, %f138;
	ld.shared.f32 	%f140, [%r230+4];
	max.f32 	%f141, %f139, %f140;
	ld.shared.f32 	%f142, [%r230+8];
	max.f32 	%f143, %f141, %f142;
	ld.shared.f32 	%f144, [%r230+12];
	max.f32 	%f145, %f143, %f144;
	ld.shared.f32 	%f146, [%r230+16];
	max.f32 	%f147, %f145, %f146;
	ld.shared.f32 	%f148, [%r230+20];
	max.f32 	%f149, %f147, %f148;
	ld.shared.f32 	%f150, [%r230+24];
	max.f32 	%f151, %f149, %f150;
	ld.shared.f32 	%f152, [%r230+28];
	max.f32 	%f623, %f151, %f152;
	add.s32 	%r397, %r397, 8;
$L__BB0_47:
	setp.eq.s32 	%p37, %r25, 0;
	@%p37 bra 	$L__BB0_54;
	setp.lt.u32 	%p38, %r26, 3;
	@%p38 bra 	$L__BB0_50;
	add.s32 	%r231, %r397, %r74;
	shl.b32 	%r232, %r231, 2;
	add.s32 	%r233, %r8, %r232;
	ld.shared.f32 	%f154, [%r233];
	max.f32 	%f155, %f623, %f154;
	ld.shared.f32 	%f156, [%r233+4];
	max.f32 	%f157, %f155, %f156;
	ld.shared.f32 	%f158, [%r233+8];
	max.f32 	%f159, %f157, %f158;
	ld.shared.f32 	%f160, [%r233+12];
	max.f32 	%f623, %f159, %f160;
	add.s32 	%r397, %r397, 4;
$L__BB0_50:
	setp.eq.s32 	%p39, %r27, 0;
	@%p39 bra 	$L__BB0_54;
	setp.eq.s32 	%p40, %r27, 1;
	add.s32 	%r234, %r397, %r74;
	shl.b32 	%r235, %r234, 2;
	add.s32 	%r82, %r8, %r235;
	ld.shared.f32 	%f161, [%r82];
	max.f32 	%f623, %f623, %f161;
	@%p40 bra 	$L__BB0_54;
	setp.eq.s32 	%p41, %r27, 2;
	ld.shared.f32 	%f162, [%r82+4];
	max.f32 	%f623, %f623, %f162;
	@%p41 bra 	$L__BB0_54;
	ld.shared.f32 	%f163, [%r82+8];
	max.f32 	%f623, %f623, %f163;
$L__BB0_54:
	shl.b32 	%r236, %r394, 2;
	add.s32 	%r237, %r9, %r236;
	st.shared.f32 	[%r237], %f623;
	add.s32 	%r394, %r394, %r14;
	setp.lt.s32 	%p42, %r394, %r128;
	@%p42 bra 	$L__BB0_41;
	bra.uni 	$L__BB0_56;
$L__BB0_55:
	shl.b32 	%r220, %r399, 2;
	add.s32 	%r221, %r9, %r220;
	mov.b32 	%r222, -8388608;
	st.shared.u32 	[%r221], %r222;
	add.s32 	%r399, %r399, %r14;
	setp.lt.s32 	%p32, %r399, %r128;
	@%p32 bra 	$L__BB0_55;
$L__BB0_56:
	bar.sync 	0;
	@%p3 bra 	$L__BB0_69;
	setp.gt.s32 	%p44, %r129, 0;
	mov.u32 	%r404, %r1;
	@%p44 bra 	$L__BB0_58;
	bra.uni 	$L__BB0_68;
$L__BB0_58:
	mov.u32 	%r400, %r1;
$L__BB0_59:
	setp.lt.u32 	%p46, %r22, 3;
	mul.lo.s32 	%r87, %r400, %r129;
	shl.b32 	%r242, %r400, 2;
	add.s32 	%r88, %r9, %r242;
	mov.f32 	%f625, 0f00000000;
	mov.b32 	%r403, 0;
	@%p46 bra 	$L__BB0_62;
	mov.f32 	%f625, 0f00000000;
	mov.b32 	%r401, 0;
$L__BB0_61:
	.pragma "nounroll";
	add.s32 	%r244, %r401, %r87;
	shl.b32 	%r245, %r244, 2;
	add.s32 	%r246, %r8, %r245;
	ld.shared.f32 	%f167, [%r246];
	ld.shared.f32 	%f168, [%r88];
	sub.f32 	%f169, %f167, %f168;
	fma.rn.f32 	%f170, %f169, 0f3BBB989D, 0f3F000000;
	cvt.sat.f32.f32 	%f171, %f170;
	mov.f32 	%f172, 0f4B400001;
	mov.f32 	%f173, 0f437C0000;
	fma.rm.f32 	%f174, %f171, %f173, %f172;
	add.f32 	%f175, %f174, 0fCB40007F;
	neg.f32 	%f176, %f175;
	fma.rn.f32 	%f177, %f169, 0f3FB8AA3B, %f176;
	fma.rn.f32 	%f178, %f169, 0f32A57060, %f177;
	mov.b32 	%r247, %f174;
	shl.b32 	%r248, %r247, 23;
	mov.b32 	%f179, %r248;
	ex2.approx.ftz.f32 	%f180, %f178;
	mul.f32 	%f181, %f180, %f179;
	add.s32 	%r249, %r12, %r245;
	st.shared.f32 	[%r249], %f181;
	add.f32 	%f182, %f625, %f181;
	ld.shared.f32 	%f183, [%r246+4];
	ld.shared.f32 	%f184, [%r88];
	sub.f32 	%f185, %f183, %f184;
	fma.rn.f32 	%f186, %f185, 0f3BBB989D, 0f3F000000;
	cvt.sat.f32.f32 	%f187, %f186;
	fma.rm.f32 	%f188, %f187, %f173, %f172;
	add.f32 	%f189, %f188, 0fCB40007F;
	neg.f32 	%f190, %f189;
	fma.rn.f32 	%f191, %f185, 0f3FB8AA3B, %f190;
	fma.rn.f32 	%f192, %f185, 0f32A57060, %f191;
	mov.b32 	%r250, %f188;
	shl.b32 	%r251, %r250, 23;
	mov.b32 	%f193, %r251;
	ex2.approx.ftz.f32 	%f194, %f192;
	mul.f32 	%f195, %f194, %f193;
	st.shared.f32 	[%r249+4], %f195;
	add.f32 	%f196, %f182, %f195;
	ld.shared.f32 	%f197, [%r246+8];
	ld.shared.f32 	%f198, [%r88];
	sub.f32 	%f199, %f197, %f198;
	fma.rn.f32 	%f200, %f199, 0f3BBB989D, 0f3F000000;
	cvt.sat.f32.f32 	%f201, %f200;
	fma.rm.f32 	%f202, %f201, %f173, %f172;
	add.f32 	%f203, %f202, 0fCB40007F;
	neg.f32 	%f204, %f203;
	fma.rn.f32 	%f205, %f199, 0f3FB8AA3B, %f204;
	fma.rn.f32 	%f206, %f199, 0f32A57060, %f205;
	mov.b32 	%r252, %f202;
	shl.b32 	%r253, %r252, 23;
	mov.b32 	%f207, %r253;
	ex2.approx.ftz.f32 	%f208, %f206;
	mul.f32 	%f209, %f208, %f207;
	st.shared.f32 	[%r249+8], %f209;
	add.f32 	%f210, %f196, %f209;
	ld.shared.f32 	%f211, [%r246+12];
	ld.shared.f32 	%f212, [%r88];
	sub.f32 	%f213, %f211, %f212;
	fma.rn.f32 	%f214, %f213, 0f3BBB989D, 0f3F000000;
	cvt.sat.f32.f32 	%f215, %f214;
	fma.rm.f32 	%f216, %f215, %f173, %f172;
	add.f32 	%f217, %f216, 0fCB40007F;
	neg.f32 	%f218, %f217;
	fma.rn.f32 	%f219, %f213, 0f3FB8AA3B, %f218;
	fma.rn.f32 	%f220, %f213, 0f32A57060, %f219;
	mov.b32 	%r254, %f216;
	shl.b32 	%r255, %r254, 23;
	mov.b32 	%f221, %r255;
	ex2.approx.ftz.f32 	%f222, %f220;
	mul.f32 	%f223, %f222, %f221;
	st.shared.f32 	[%r249+12], %f223;
	add.f32 	%f625, %f210, %f223;
	add.s32 	%r401, %r401, 4;
	setp.eq.s32 	%p47, %r401, %r33;
	mov.u32 	%r403, %r33;
	@%p47 bra 	$L__BB0_62;
	bra.uni 	$L__BB0_61;
$L__BB0_62:
	setp.eq.s32 	%p48, %r27, 0;
	@%p48 bra 	$L__BB0_67;
	setp.eq.s32 	%p49, %r28, 0;
	@%p49 bra 	$L__BB0_65;
	add.s32 	%r256, %r403, %r87;
	shl.b32 	%r257, %r256, 2;
	add.s32 	%r258, %r8, %r257;
	ld.shared.f32 	%f225, [%r258];
	ld.shared.f32 	%f226, [%r88];
	sub.f32 	%f227, %f225, %f226;
	fma.rn.f32 	%f228, %f227, 0f3BBB989D, 0f3F000000;
	cvt.sat.f32.f32 	%f229, %f228;
	mov.f32 	%f230, 0f4B400001;
	mov.f32 	%f231, 0f437C0000;
	fma.rm.f32 	%f232, %f229, %f231, %f230;
	add.f32 	%f233, %f232, 0fCB40007F;
	neg.f32 	%f234, %f233;
	fma.rn.f32 	%f235, %f227, 0f3FB8AA3B, %f234;
	fma.rn.f32 	%f236, %f227, 0f32A57060, %f235;
	mov.b32 	%r259, %f232;
	shl.b32 	%r260, %r259, 23;
	mov.b32 	%f237, %r260;
	ex2.approx.ftz.f32 	%f238, %f236;
	mul.f32 	%f239, %f238, %f237;
	add.s32 	%r261, %r12, %r257;
	st.shared.f32 	[%r261], %f239;
	add.f32 	%f240, %f625, %f239;
	ld.shared.f32 	%f241, [%r258+4];
	ld.shared.f32 	%f242, [%r88];
	sub.f32 	%f243, %f241, %f242;
	fma.rn.f32 	%f244, %f243, 0f3BBB989D, 0f3F000000;
	cvt.sat.f32.f32 	%f245, %f244;
	fma.rm.f32 	%f246, %f245, %f231, %f230;
	add.f32 	%f247, %f246, 0fCB40007F;
	neg.f32 	%f248, %f247;
	fma.rn.f32 	%f249, %f243, 0f3FB8AA3B, %f248;
	fma.rn.f32 	%f250, %f243, 0f32A57060, %f249;
	mov.b32 	%r262, %f246;
	shl.b32 	%r263, %r262, 23;
	mov.b32 	%f251, %r263;
	ex2.approx.ftz.f32 	%f252, %f250;
	mul.f32 	%f253, %f252, %f251;
	st.shared.f32 	[%r261+4], %f253;
	add.f32 	%f625, %f240, %f253;
	add.s32 	%r403, %r403, 2;
$L__BB0_65:
	setp.eq.s32 	%p50, %r34, 0;
	@%p50 bra 	$L__BB0_67;
	add.s32 	%r264, %r403, %r87;
	shl.b32 	%r265, %r264, 2;
	add.s32 	%r266, %r8, %r265;
	ld.shared.f32 	%f254, [%r266];
	ld.shared.f32 	%f255, [%r88];
	sub.f32 	%f256, %f254, %f255;
	fma.rn.f32 	%f257, %f256, 0f3BBB989D, 0f3F000000;
	cvt.sat.f32.f32 	%f258, %f257;
	mov.f32 	%f259, 0f4B400001;
	mov.f32 	%f260, 0f437C0000;
	fma.rm.f32 	%f261, %f258, %f260, %f259;
	add.f32 	%f262, %f261, 0fCB40007F;
	neg.f32 	%f263, %f262;
	fma.rn.f32 	%f264, %f256, 0f3FB8AA3B, %f263;
	fma.rn.f32 	%f265, %f256, 0f32A57060, %f264;
	mov.b32 	%r267, %f261;
	shl.b32 	%r268, %r267, 23;
	mov.b32 	%f266, %r268;
	ex2.approx.ftz.f32 	%f267, %f265;
	mul.f32 	%f268, %f267, %f266;
	add.s32 	%r269, %r12, %r265;
	st.shared.f32 	[%r269], %f268;
	add.f32 	%f625, %f625, %f268;
$L__BB0_67:
	shl.b32 	%r270, %r400, 2;
	add.s32 	%r271, %r13, %r270;
	st.shared.f32 	[%r271], %f625;
	add.s32 	%r400, %r400, %r14;
	setp.lt.s32 	%p51, %r400, %r128;
	@%p51 bra 	$L__BB0_59;
	bra.uni 	$L__BB0_69;
$L__BB0_68:
	shl.b32 	%r238, %r404, 2;
	add.s32 	%r239, %r13, %r238;
	mov.b32 	%r240, 0;
	st.shared.u32 	[%r239], %r240;
	add.s32 	%r404, %r404, %r14;
	setp.lt.s32 	%p45, %r404, %r128;
	@%p45 bra 	$L__BB0_68;
$L__BB0_69:
	bar.sync 	0;
	@%p3 bra 	$L__BB0_72;
	mov.u32 	%r405, %r1;
$L__BB0_71:
	shl.b32 	%r272, %r405, 2;
	add.s32 	%r273, %r9, %r272;
	ld.shared.f32 	%f269, [%r273];
	add.s32 	%r274, %r7, %r272;
	ld.shared.f32 	%f270, [%r274];
	max.f32 	%f271, %f269, %f270;
	add.s32 	%r275, %r10, %r272;
	st.shared.f32 	[%r275], %f271;
	ld.shared.f32 	%f272, [%r274];
	sub.f32 	%f273, %f272, %f271;
	fma.rn.f32 	%f274, %f273, 0f3BBB989D, 0f3F000000;
	cvt.sat.f32.f32 	%f275, %f274;
	mov.f32 	%f276, 0f4B400001;
	mov.f32 	%f277, 0f437C0000;
	fma.rm.f32 	%f278, %f275, %f277, %f276;
	add.f32 	%f279, %f278, 0fCB40007F;
	neg.f32 	%f280, %f279;
	fma.rn.f32 	%f281, %f273, 0f3FB8AA3B, %f280;
	fma.rn.f32 	%f282, %f273, 0f32A57060, %f281;
	mov.b32 	%r276, %f278;
	shl.b32 	%r277, %r276, 23;
	mov.b32 	%f283, %r277;
	ex2.approx.ftz.f32 	%f284, %f282;
	mul.f32 	%f285, %f284, %f283;
	add.s32 	%r278, %r6, %r272;
	ld.shared.f32 	%f286, [%r278];
	ld.shared.f32 	%f287, [%r273];
	sub.f32 	%f288, %f287, %f271;
	fma.rn.f32 	%f289, %f288, 0f3BBB989D, 0f3F000000;
	cvt.sat.f32.f32 	%f290, %f289;
	fma.rm.f32 	%f291, %f290, %f277, %f276;
	add.f32 	%f292, %f291, 0fCB40007F;
	neg.f32 	%f293, %f292;
	fma.rn.f32 	%f294, %f288, 0f3FB8AA3B, %f293;
	fma.rn.f32 	%f295, %f288, 0f32A57060, %f294;
	mov.b32 	%r279, %f291;
	shl.b32 	%r280, %r279, 23;
	mov.b32 	%f296, %r280;
	ex2.approx.ftz.f32 	%f297, %f295;
	mul.f32 	%f298, %f297, %f296;
	add.s32 	%r281, %r13, %r272;
	ld.shared.f32 	%f299, [%r281];
	mul.f32 	%f300, %f299, %f298;
	fma.rn.f32 	%f301, %f286, %f285, %f300;
	add.s32 	%r282, %r11, %r272;
	st.shared.f32 	[%r282], %f301;
	add.s32 	%r405, %r405, %r14;
	setp.lt.s32 	%p53, %r405, %r128;
	@%p53 bra 	$L__BB0_71;
$L__BB0_72:
	bar.sync 	0;
	@%p1 bra 	$L__BB0_97;
	mov.u32 	%r406, %r1;
$L__BB0_74:
	setp.lt.s32 	%p54, %r129, 1;
	shl.b32 	%r283, %r406, 2;
	add.s32 	%r284, %r11, %r283;
	ld.shared.f32 	%f302, [%r284];
	rcp.rn.f32 	%f36, %f302;
	add.s32 	%r100, %r6, %r283;
	add.s32 	%r101, %r7, %r283;
	add.s32 	%r102, %r10, %r283;
	mul.lo.s32 	%r103, %r406, %r132;
	mul.lo.s32 	%r104, %r406, %r129;
	add.s32 	%r105, %r9, %r283;
	@%p54 bra 	$L__BB0_95;
	mov.b32 	%r410, 0;
$L__BB0_76:
	setp.lt.u32 	%p60, %r22, 7;
	ld.shared.f32 	%f528, [%r100];
	ld.shared.f32 	%f529, [%r101];
	ld.shared.f32 	%f37, [%r102];
	sub.f32 	%f530, %f529, %f37;
	fma.rn.f32 	%f531, %f530, 0f3BBB989D, 0f3F000000;
	cvt.sat.f32.f32 	%f532, %f531;
	mov.f32 	%f533, 0f4B400001;
	mov.f32 	%f534, 0f437C0000;
	fma.rm.f32 	%f535, %f532, %f534, %f533;
	add.f32 	%f536, %f535, 0fCB40007F;
	neg.f32 	%f537, %f536;
	fma.rn.f32 	%f538, %f530, 0f3FB8AA3B, %f537;
	fma.rn.f32 	%f539, %f530, 0f32A57060, %f538;
	mov.b32 	%r326, %f535;
	shl.b32 	%r327, %r326, 23;
	mov.b32 	%f540, %r327;
	ex2.approx.ftz.f32 	%f541, %f539;
	mul.f32 	%f542, %f541, %f540;
	mul.f32 	%f543, %f528, %f542;
	add.s32 	%r328, %r410, %r103;
	shl.b32 	%r329, %r328, 2;
	add.s32 	%r113, %r5, %r329;
	ld.shared.f32 	%f544, [%r113];
	mul.f32 	%f38, %f544, %f543;
	mov.f32 	%f637, 0f00000000;
	mov.b32 	%r413, 0;
	@%p60 bra 	$L__BB0_79;
	mov.f32 	%f637, 0f00000000;
	mov.b32 	%r411, 0;
$L__BB0_78:
	.pragma "nounroll";
	add.s32 	%r331, %r411, %r104;
	shl.b32 	%r332, %r331, 2;
	add.s32 	%r333, %r12, %r332;
	ld.shared.f32 	%f546, [%r333];
	mad.lo.s32 	%r334, %r411, %r132, %r410;
	shl.b32 	%r335, %r334, 2;
	add.s32 	%r336, %r4, %r335;
	ld.shared.f32 	%f547, [%r336];
	fma.rn.f32 	%f548, %f546, %f547, %f637;
	ld.shared.f32 	%f549, [%r333+4];
	shl.b32 	%r337, %r132, 2;
	add.s32 	%r338, %r336, %r337;
	ld.shared.f32 	%f550, [%r338];
	fma.rn.f32 	%f551, %f549, %f550, %f548;
	ld.shared.f32 	%f552, [%r333+8];
	add.s32 	%r339, %r338, %r337;
	ld.shared.f32 	%f553, [%r339];
	fma.rn.f32 	%f554, %f552, %f553, %f551;
	ld.shared.f32 	%f555, [%r333+12];
	add.s32 	%r340, %r339, %r337;
	ld.shared.f32 	%f556, [%r340];
	fma.rn.f32 	%f557, %f555, %f556, %f554;
	ld.shared.f32 	%f558, [%r333+16];
	add.s32 	%r341, %r340, %r337;
	ld.shared.f32 	%f559, [%r341];
	fma.rn.f32 	%f560, %f558, %f559, %f557;
	ld.shared.f32 	%f561, [%r333+20];
	add.s32 	%r342, %r341, %r337;
	ld.shared.f32 	%f562, [%r342];
	fma.rn.f32 	%f563, %f561, %f562, %f560;
	ld.shared.f32 	%f564, [%r333+24];
	add.s32 	%r343, %r342, %r337;
	ld.shared.f32 	%f565, [%r343];
	fma.rn.f32 	%f566, %f564, %f565, %f563;
	ld.shared.f32 	%f567, [%r333+28];
	add.s32 	%r344, %r343, %r337;
	ld.shared.f32 	%f568, [%r344];
	fma.rn.f32 	%f637, %f567, %f568, %f566;
	add.s32 	%r411, %r411, 8;
	setp.ne.s32 	%p61, %r411, %r36;
	mov.u32 	%r413, %r36;
	@%p61 bra 	$L__BB0_78;
$L__BB0_79:
	setp.eq.s32 	%p62, %r25, 0;
	@%p62 bra 	$L__BB0_87;
	setp.lt.u32 	%p63, %r26, 3;
	@%p63 bra 	$L__BB0_82;
	add.s32 	%r345, %r413, %r104;
	shl.b32 	%r346, %r345, 2;
	add.s32 	%r347, %r12, %r346;
	ld.shared.f32 	%f570, [%r347];
	mad.lo.s32 	%r348, %r413, %r132, %r410;
	shl.b32 	%r349, %r348, 2;
	add.s32 	%r350, %r4, %r349;
	ld.shared.f32 	%f571, [%r350];
	fma.rn.f32 	%f572, %f570, %f571, %f637;
	ld.shared.f32 	%f573, [%r347+4];
	shl.b32 	%r351, %r132, 2;
	add.s32 	%r352, %r350, %r351;
	ld.shared.f32 	%f574, [%r352];
	fma.rn.f32 	%f575, %f573, %f574, %f572;
	ld.shared.f32 	%f576, [%r347+8];
	add.s32 	%r353, %r352, %r351;
	ld.shared.f32 	%f577, [%r353];
	fma.rn.f32 	%f578, %f576, %f577, %f575;
	ld.shared.f32 	%f579, [%r347+12];
	add.s32 	%r354, %r353, %r351;
	ld.shared.f32 	%f580, [%r354];
	fma.rn.f32 	%f637, %f579, %f580, %f578;
	add.s32 	%r413, %r413, 4;
$L__BB0_82:
	setp.eq.s32 	%p64, %r27, 0;
	@%p64 bra 	$L__BB0_87;
	setp.eq.s32 	%p65, %r28, 0;
	@%p65 bra 	$L__BB0_85;
	add.s32 	%r355, %r413, %r104;
	shl.b32 	%r356, %r355, 2;
	add.s32 	%r357, %r12, %r356;
	ld.shared.f32 	%f582, [%r357];
	mad.lo.s32 	%r358, %r413, %r132, %r410;
	shl.b32 	%r359, %r358, 2;
	add.s32 	%r360, %r4, %r359;
	ld.shared.f32 	%f583, [%r360];
	fma.rn.f32 	%f584, %f582, %f583, %f637;
	ld.shared.f32 	%f585, [%r357+4];
	shl.b32 	%r361, %r132, 2;
	add.s32 	%r362, %r360, %r361;
	ld.shared.f32 	%f586, [%r362];
	fma.rn.f32 	%f637, %f585, %f586, %f584;
	add.s32 	%r413, %r413, 2;
$L__BB0_85:
	setp.eq.s32 	%p66, %r34, 0;
	@%p66 bra 	$L__BB0_87;
	add.s32 	%r363, %r413, %r104;
	shl.b32 	%r364, %r363, 2;
	add.s32 	%r365, %r12, %r364;
	ld.shared.f32 	%f587, [%r365];
	mad.lo.s32 	%r366, %r413, %r132, %r410;
	shl.b32 	%r367, %r366, 2;
	add.s32 	%r368, %r4, %r367;
	ld.shared.f32 	%f588, [%r368];
	fma.rn.f32 	%f637, %f587, %f588, %f637;
$L__BB0_87:
	ld.shared.f32 	%f589, [%r105];
	sub.f32 	%f590, %f589, %f37;
	fma.rn.f32 	%f591, %f590, 0f3BBB989D, 0f3F000000;
	cvt.sat.f32.f32 	%f592, %f591;
	mov.f32 	%f593, 0f4B400001;
	mov.f32 	%f594, 0f437C0000;
	fma.rm.f32 	%f595, %f592, %f594, %f593;
	add.f32 	%f596, %f595, 0fCB40007F;
	neg.f32 	%f597, %f596;
	fma.rn.f32 	%f598, %f590, 0f3FB8AA3B, %f597;
	fma.rn.f32 	%f599, %f590, 0f32A57060, %f598;
	mov.b32 	%r369, %f595;
	shl.b32 	%r370, %r369, 23;
	mov.b32 	%f600, %r370;
	ex2.approx.ftz.f32 	%f601, %f599;
	mul.f32 	%f602, %f601, %f600;
	fma.rn.f32 	%f603, %f637, %f602, %f38;
	mul.f32 	%f604, %f36, %f603;
	st.shared.f32 	[%r113], %f604;
	add.s32 	%r410, %r410, 1;
	setp.eq.s32 	%p67, %r410, %r132;
	@%p67 bra 	$L__BB0_94;
	bra.uni 	$L__BB0_76;
$L__BB0_88:
	.pragma "nounroll";
	ld.shared.f32 	%f303, [%r100];
	ld.shared.f32 	%f304, [%r101];
	ld.shared.f32 	%f305, [%r102];
	sub.f32 	%f306, %f304, %f305;
	fma.rn.f32 	%f307, %f306, 0f3BBB989D, 0f3F000000;
	cvt.sat.f32.f32 	%f308, %f307;
	mov.f32 	%f309, 0f4B400001;
	mov.f32 	%f310, 0f437C0000;
	fma.rm.f32 	%f311, %f308, %f310, %f309;
	add.f32 	%f312, %f311, 0fCB40007F;
	neg.f32 	%f313, %f312;
	fma.rn.f32 	%f314, %f306, 0f3FB8AA3B, %f313;
	fma.rn.f32 	%f315, %f306, 0f32A57060, %f314;
	mov.b32 	%r287, %f311;
	shl.b32 	%r288, %r287, 23;
	mov.b32 	%f316, %r288;
	ex2.approx.ftz.f32 	%f317, %f315;
	mul.f32 	%f318, %f317, %f316;
	mul.f32 	%f319, %f303, %f318;
	add.s32 	%r289, %r407, %r103;
	shl.b32 	%r290, %r289, 2;
	add.s32 	%r291, %r5, %r290;
	ld.shared.f32 	%f320, [%r291];
	ld.shared.f32 	%f321, [%r105];
	sub.f32 	%f322, %f321, %f305;
	fma.rn.f32 	%f323, %f322, 0f3BBB989D, 0f3F000000;
	cvt.sat.f32.f32 	%f324, %f323;
	fma.rm.f32 	%f325, %f324, %f310, %f309;
	add.f32 	%f326, %f325, 0fCB40007F;
	neg.f32 	%f327, %f326;
	fma.rn.f32 	%f328, %f322, 0f3FB8AA3B, %f327;
	fma.rn.f32 	%f329, %f322, 0f32A57060, %f328;
	mov.b32 	%r292, %f325;
	shl.b32 	%r293, %r292, 23;
	mov.b32 	%f330, %r293;
	ex2.approx.ftz.f32 	%f331, %f329;
	mul.f32 	%f332, %f331, %f330;
	mul.f32 	%f333, %f332, 0f00000000;
	fma.rn.f32 	%f334, %f320, %f319, %f333;
	mul.f32 	%f335, %f36, %f334;
	st.shared.f32 	[%r291], %f335;
	ld.shared.f32 	%f336, [%r100];
	ld.shared.f32 	%f337, [%r101];
	ld.shared.f32 	%f338, [%r102];
	sub.f32 	%f339, %f337, %f338;
	fma.rn.f32 	%f340, %f339, 0f3BBB989D, 0f3F000000;
	cvt.sat.f32.f32 	%f341, %f340;
	fma.rm.f32 	%f342, %f341, %f310, %f309;
	add.f32 	%f343, %f342, 0fCB40007F;
	neg.f32 	%f344, %f343;
	fma.rn.f32 	%f345, %f339, 0f3FB8AA3B, %f344;
	fma.rn.f32 	%f346, %f339, 0f32A57060, %f345;
	mov.b32 	%r294, %f342;
	shl.b32 	%r295, %r294, 23;
	mov.b32 	%f347, %r295;
	ex2.approx.ftz.f32 	%f348, %f346;
	mul.f32 	%f349, %f348, %f347;
	mul.f32 	%f350, %f336, %f349;
	ld.shared.f32 	%f351, [%r291+4];
	ld.shared.f32 	%f352, [%r105];
	sub.f32 	%f353, %f352, %f338;
	fma.rn.f32 	%f354, %f353, 0f3BBB989D, 0f3F000000;
	cvt.sat.f32.f32 	%f355, %f354;
	fma.rm.f32 	%f356, %f355, %f310, %f309;
	add.f32 	%f357, %f356, 0fCB40007F;
	neg.f32 	%f358, %f357;
	fma.rn.f32 	%f359, %f353, 0f3FB8AA3B, %f358;
	fma.rn.f32 	%f360, %f353, 0f32A57060, %f359;
	mov.b32 	%r296, %f356;
	shl.b32 	%r297, %r296, 23;
	mov.b32 	%f361, %r297;
	ex2.approx.ftz.f32 	%f362, %f360;
	mul.f32 	%f363, %f362, %f361;
	mul.f32 	%f364, %f363, 0f00000000;
	fma.rn.f32 	%f365, %f351, %f350, %f364;
	mul.f32 	%f366, %f36, %f365;
	st.shared.f32 	[%r291+4], %f366;
	ld.shared.f32 	%f367, [%r100];
	ld.shared.f32 	%f368, [%r101];
	ld.shared.f32 	%f369, [%r102];
	sub.f32 	%f370, %f368, %f369;
	fma.rn.f32 	%f371, %f370, 0f3BBB989D, 0f3F000000;
	cvt.sat.f32.f32 	%f372, %f371;
	fma.rm.f32 	%f373, %f372, %f310, %f309;
	add.f32 	%f374, %f373, 0fCB40007F;
	neg.f32 	%f375, %f374;
	fma.rn.f32 	%f376, %f370, 0f3FB8AA3B, %f375;
	fma.rn.f32 	%f377, %f370, 0f32A57060, %f376;
	mov.b32 	%r298, %f373;
	shl.b32 	%r299, %r298, 23;
	mov.b32 	%f378, %r299;
	ex2.approx.ftz.f32 	%f379, %f377;
	mul.f32 	%f380, %f379, %f378;
	mul.f32 	%f381, %f367, %f380;
	ld.shared.f32 	%f382, [%r291+8];
	ld.shared.f32 	%f383, [%r105];
	sub.f32 	%f384, %f383, %f369;
	fma.rn.f32 	%f385, %f384, 0f3BBB989D, 0f3F000000;
	cvt.sat.f32.f32 	%f386, %f385;
	fma.rm.f32 	%f387, %f386, %f310, %f309;
	add.f32 	%f388, %f387, 0fCB40007F;
	neg.f32 	%f389, %f388;
	fma.rn.f32 	%f390, %f384, 0f3FB8AA3B, %f389;
	fma.rn.f32 	%f391, %f384, 0f32A57060, %f390;
	mov.b32 	%r300, %f387;
	shl.b32 	%r301, %r300, 23;
	mov.b32 	%f392, %r301;
	ex2.approx.ftz.f32 	%f393, %f391;
	mul.f32 	%f394, %f393, %f392;
	mul.f32 	%f395, %f394, 0f00000000;
	fma.rn.f32 	%f396, %f382, %f381, %f395;
	mul.f32 	%f397, %f36, %f396;
	st.shared.f32 	[%r291+8], %f397;
	ld.shared.f32 	%f398, [%r100];
	ld.shared.f32 	%f399, [%r101];
	ld.shared.f32 	%f400, [%r102];
	sub.f32 	%f401, %f399, %f400;
	fma.rn.f32 	%f402, %f401, 0f3BBB989D, 0f3F000000;
	cvt.sat.f32.f32 	%f403, %f402;
	fma.rm.f32 	%f404, %f403, %f310, %f309;
	add.f32 	%f405, %f404, 0fCB40007F;
	neg.f32 	%f406, %f405;
	fma.rn.f32 	%f407, %f401, 0f3FB8AA3B, %f406;
	fma.rn.f32 	%f408, %f401, 0f32A57060, %f407;
	mov.b32 	%r302, %f404;
	shl.b32 	%r303, %r302, 23;
	mov.b32 	%f409, %r303;
	ex2.approx.ftz.f32 	%f410, %f408;
	mul.f32 	%f411, %f410, %f409;
	mul.f32 	%f412, %f398, %f411;
	ld.shared.f32 	%f413, [%r291+12];
	ld.shared.f32 	%f414, [%r105];
	sub.f32 	%f415, %f414, %f400;
	fma.rn.f32 	%f416, %f415, 0f3BBB989D, 0f3F000000;
	cvt.sat.f32.f32 	%f417, %f416;
	fma.rm.f32 	%f418, %f417, %f310, %f309;
	add.f32 	%f419, %f418, 0fCB40007F;
	neg.f32 	%f420, %f419;
	fma.rn.f32 	%f421, %f415, 0f3FB8AA3B, %f420;
	fma.rn.f32 	%f422, %f415, 0f32A57060, %f421;
	mov.b32 	%r304, %f418;
	shl.b32 	%r305, %r304, 23;
	mov.b32 	%f423, %r305;
	ex2.approx.ftz.f32 	%f424, %f422;
	mul.f32 	%f425, %f424, %f423;
	mul.f32 	%f426, %f425, 0f00000000;
	fma.rn.f32 	%f427, %f413, %f412, %f426;
	mul.f32 	%f428, %f36, %f427;
	st.shared.f32 	[%r291+12], %f428;
	add.s32 	%r407, %r407, 4;
	setp.ne.s32 	%p56, %r407, %r35;
	mov.u32 	%r409, %r35;
	@%p56 bra 	$L__BB0_88;
$L__BB0_89:
	setp.eq.s32 	%p57, %r20, 0;
	@%p57 bra 	$L__BB0_94;
	setp.eq.s32 	%p58, %r21, 0;
	@%p58 bra 	$L__BB0_92;
	ld.shared.f32 	%f429, [%r100];
	ld.shared.f32 	%f430, [%r101];
	ld.shared.f32 	%f431, [%r102];
	sub.f32 	%f432, %f430, %f431;
	fma.rn.f32 	%f433, %f432, 0f3BBB989D, 0f3F000000;
	cvt.sat.f32.f32 	%f434, %f433;
	mov.f32 	%f435, 0f4B400001;
	mov.f32 	%f436, 0f437C0000;
	fma.rm.f32 	%f437, %f434, %f436, %f435;
	add.f32 	%f438, %f437, 0fCB40007F;
	neg.f32 	%f439, %f438;
	fma.rn.f32 	%f440, %f432, 0f3FB8AA3B, %f439;
	fma.rn.f32 	%f441, %f432, 0f32A57060, %f440;
	mov.b32 	%r306, %f437;
	shl.b32 	%r307, %r306, 23;
	mov.b32 	%f442, %r307;
	ex2.approx.ftz.f32 	%f443, %f441;
	mul.f32 	%f444, %f443, %f442;
	mul.f32 	%f445, %f429, %f444;
	add.s32 	%r308, %r409, %r103;
	shl.b32 	%r309, %r308, 2;
	add.s32 	%r310, %r5, %r309;
	ld.shared.f32 	%f446, [%r310];
	ld.shared.f32 	%f447, [%r105];
	sub.f32 	%f448, %f447, %f431;
	fma.rn.f32 	%f449, %f448, 0f3BBB989D, 0f3F000000;
	cvt.sat.f32.f32 	%f450, %f449;
	fma.rm.f32 	%f451, %f450, %f436, %f435;
	add.f32 	%f452, %f451, 0fCB40007F;
	neg.f32 	%f453, %f452;
	fma.rn.f32 	%f454, %f448, 0f3FB8AA3B, %f453;
	fma.rn.f32 	%f455, %f448, 0f32A57060, %f454;
	mov.b32 	%r311, %f451;
	shl.b32 	%r312, %r311, 23;
	mov.b32 	%f456, %r312;
	ex2.approx.ftz.f32 	%f457, %f455;
	mul.f32 	%f458, %f457, %f456;
	mul.f32 	%f459, %f458, 0f00000000;
	fma.rn.f32 	%f460, %f446, %f445, %f459;
	mul.f32 	%f461, %f36, %f460;
	st.shared.f32 	[%r310], %f461;
	ld.shared.f32 	%f462, [%r100];
	ld.shared.f32 	%f463, [%r101];
	ld.shared.f32 	%f464, [%r102];
	sub.f32 	%f465, %f463, %f464;
	fma.rn.f32 	%f466, %f465, 0f3BBB989D, 0f3F000000;
	cvt.sat.f32.f32 	%f467, %f466;
	fma.rm.f32 	%f468, %f467, %f436, %f435;
	add.f32 	%f469, %f468, 0fCB40007F;
	neg.f32 	%f470, %f469;
	fma.rn.f32 	%f471, %f465, 0f3FB8AA3B, %f470;
	fma.rn.f32 	%f472, %f465, 0f32A57060, %f471;
	mov.b32 	%r313, %f468;
	shl.b32 	%r314, %r313, 23;
	mov.b32 	%f473, %r314;
	ex2.approx.ftz.f32 	%f474, %f472;
	mul.f32 	%f475, %f474, %f473;
	mul.f32 	%f476, %f462, %f475;
	ld.shared.f32 	%f477, [%r310+4];
	ld.shared.f32 	%f478, [%r105];
	sub.f32 	%f479, %f478, %f464;
	fma.rn.f32 	%f480, %f479, 0f3BBB989D, 0f3F000000;
	cvt.sat.f32.f32 	%f481, %f480;
	fma.rm.f32 	%f482, %f481, %f436, %f435;
	add.f32 	%f483, %f482, 0fCB40007F;
	neg.f32 	%f484, %f483;
	fma.rn.f32 	%f485, %f479, 0f3FB8AA3B, %f484;
	fma.rn.f32 	%f486, %f479, 0f32A57060, %f485;
	mov.b32 	%r315, %f482;
	shl.b32 	%r316, %r315, 23;
	mov.b32 	%f487, %r316;
	ex2.approx.ftz.f32 	%f488, %f486;
	mul.f32 	%f489, %f488, %f487;
	mul.f32 	%f490, %f489, 0f00000000;
	fma.rn.f32 	%f491, %f477, %f476, %f490;
	mul.f32 	%f492, %f36, %f491;
	st.shared.f32 	[%r310+4], %f492;
	add.s32 	%r409, %r409, 2;
$L__BB0_92:
	setp.eq.s32 	%p59, %r31, 0;
	@%p59 bra 	$L__BB0_94;
	ld.shared.f32 	%f493, [%r100];
	ld.shared.f32 	%f494, [%r101];
	ld.shared.f32 	%f495, [%r102];
	sub.f32 	%f496, %f494, %f495;
	fma.rn.f32 	%f497, %f496, 0f3BBB989D, 0f3F000000;
	cvt.sat.f32.f32 	%f498, %f497;
	mov.f32 	%f499, 0f4B400001;
	mov.f32 	%f500, 0f437C0000;
	fma.rm.f32 	%f501, %f498, %f500, %f499;
	add.f32 	%f502, %f501, 0fCB40007F;
	neg.f32 	%f503, %f502;
	fma.rn.f32 	%f504, %f496, 0f3FB8AA3B, %f503;
	fma.rn.f32 	%f505, %f496, 0f32A57060, %f504;
	mov.b32 	%r317, %f501;
	shl.b32 	%r318, %r317, 23;
	mov.b32 	%f506, %r318;
	ex2.approx.ftz.f32 	%f507, %f505;
	mul.f32 	%f508, %f507, %f506;
	mul.f32 	%f509, %f493, %f508;
	add.s32 	%r319, %r409, %r103;
	shl.b32 	%r320, %r319, 2;
	add.s32 	%r321, %r5, %r320;
	ld.shared.f32 	%f510, [%r321];
	ld.shared.f32 	%f511, [%r105];
	sub.f32 	%f512, %f511, %f495;
	fma.rn.f32 	%f513, %f512, 0f3BBB989D, 0f3F000000;
	cvt.sat.f32.f32 	%f514, %f513;
	fma.rm.f32 	%f515, %f514, %f500, %f499;
	add.f32 	%f516, %f515, 0fCB40007F;
	neg.f32 	%f517, %f516;
	fma.rn.f32 	%f518, %f512, 0f3FB8AA3B, %f517;
	fma.rn.f32 	%f519, %f512, 0f32A57060, %f518;
	mov.b32 	%r322, %f515;
	shl.b32 	%r323, %r322, 23;
	mov.b32 	%f520, %r323;
	ex2.approx.ftz.f32 	%f521, %f519;
	mul.f32 	%f522, %f521, %f520;
	mul.f32 	%f523, %f522, 0f00000000;
	fma.rn.f32 	%f524, %f510, %f509, %f523;
	mul.f32 	%f525, %f36, %f524;
	st.shared.f32 	[%r321], %f525;
$L__BB0_94:
	add.s32 	%r406, %r406, %r14;
	setp.lt.s32 	%p68, %r406, %r128;
	@%p68 bra 	$L__BB0_74;
	bra.uni 	$L__BB0_97;
$L__BB0_95:
	setp.lt.u32 	%p55, %r17, 3;
	mov.b32 	%r409, 0;
	@%p55 bra 	$L__BB0_89;
	mov.b32 	%r407, 0;
	bra.uni 	$L__BB0_88;
$L__BB0_97:
	bar.sync 	0;
	mov.u32 	%r415, %r1;
	@%p8 bra 	$L__BB0_98;
	bra.uni 	$L__BB0_103;
$L__BB0_98:
	mov.u32 	%r416, %r1;
	@%p3 bra 	$L__BB0_100;
$L__BB0_99:
	shl.b32 	%r374, %r416, 2;
	add.s32 	%r375, %r11, %r374;
	ld.shared.f32 	%f606, [%r375];
	add.s32 	%r376, %r416, %r44;
	mul.wide.s32 	%rd24, %r376, 4;
	add.s64 	%rd25, %rd3, %rd24;
	st.global.f32 	[%rd25], %f606;
	add.s32 	%r377, %r10, %r374;
	ld.shared.f32 	%f607, [%r377];
	add.s64 	%rd26, %rd2, %rd24;
	st.global.f32 	[%rd26], %f607;
	add.s32 	%r416, %r416, %r14;
	setp.lt.s32 	%p72, %r416, %r128;
	@%p72 bra 	$L__BB0_99;
$L__BB0_100:
	bar.sync 	0;
	add.s32 	%r380, %r380, 1;
	setp.ne.s32 	%p73, %r380, %r130;
	@%p73 bra 	$L__BB0_7;
$L__BB0_101:
	add.s32 	%r378, %r378, 1;
	setp.ne.s32 	%p74, %r378, %r131;
	@%p74 bra 	$L__BB0_2;
$L__BB0_102:
	ret;
$L__BB0_103:
	shl.b32 	%r371, %r415, 2;
	add.s32 	%r372, %r5, %r371;
	ld.shared.f32 	%f605, [%r372];
	add.s32 	%r373, %r415, %r45;
	mul.wide.s32 	%rd22, %r373, 4;
	add.s64 	%rd23, %rd1, %rd22;
	st.global.f32 	[%rd23], %f605;
	add.s32 	%r415, %r415, %r14;
	setp.lt.s32 	%p70, %r415, %r15;
	@%p70 bra 	$L__BB0_103;
	bra.uni 	$L__BB0_98;

}


// ===== COMPILED SASS (sm_100) =====

	.target	sm_100

	.elftype	@"ET_EXEC"


//--------------------- .note.nv.tkinfo           --------------------------
	.section	.note.nv.tkinfo,"",@"SHT_NOTE"
	.sectionflags	@"SHF_NOTE_NV_TKINFO"
	.tkinfo
        /*0018*/ 	.word	0x00000002
        /*0030*/ 	.string	""
        /*0030*/ 	.string	"ptxas"
        /*0030*/ 	.string	"Cuda compilation tools, release 13.0, V13.0.88"
        /*0030*/ 	.string	"Build cuda_13.0.r13.0/compiler.36424714_0"
        /*0030*/ 	.string	"-arch sm_100 -m 64 "



//--------------------- .note.nv.cuinfo           --------------------------
	.section	.note.nv.cuinfo,"",@"SHT_NOTE"
	.sectionflags	@"SHF_NOTE_NV_CUINFO"
        /*0018*/ 	.short	0x0002
        /*001a*/ 	.short	0x0064
        /*001c*/ 	.short	0x0082
	.zero		2


//--------------------- .nv.info                  --------------------------
	.section	.nv.info,"",@"SHT_CUDA_INFO"
	.align	4


	//----- nvinfo : EIATTR_REGCOUNT
	.align		4
        /*0000*/ 	.byte	0x04, 0x2f
        /*0002*/ 	.short	(.L_1 - .L_0)
	.align		4
.L_0:
        /*0004*/ 	.word	index@(_Z11fa1_forwardPfS_S_S_S_S_iiiiiif)
        /*0008*/ 	.word	0x00000020


	//----- nvinfo : EIATTR_FRAME_SIZE
	.align		4
.L_1:
        /*000c*/ 	.byte	0x04, 0x11
        /*000e*/ 	.short	(.L_3 - .L_2)
	.align		4
.L_2:
        /*0010*/ 	.word	index@($__internal_0_$__cuda_sm20_rcp_rn_f32_slowpath)
        /*0014*/ 	.word	0x00000000


	//----- nvinfo : EIATTR_FRAME_SIZE
	.align		4
.L_3:
        /*0018*/ 	.byte	0x04, 0x11
        /*001a*/ 	.short	(.L_5 - .L_4)
	.align		4
.L_4:
        /*001c*/ 	.word	index@(_Z11fa1_forwardPfS_S_S_S_S_iiiiiif)
        /*0020*/ 	.word	0x00000000


	//----- nvinfo : EIATTR_MIN_STACK_SIZE
	.align		4
.L_5:
        /*0024*/ 	.byte	0x04, 0x12
        /*0026*/ 	.short	(.L_7 - .L_6)
	.align		4
.L_6:
        /*0028*/ 	.word	index@(_Z11fa1_forwardPfS_S_S_S_S_iiiiiif)
        /*002c*/ 	.word	0x00000000
.L_7:


//--------------------- .nv.compat                --------------------------
	.section	.nv.compat,"",@"SHT_CUDA_COMPAT_INFO"
	.align	4
        /*0000*/ 	.byte	0x02, 0x09, 0x00, 0x00, 0x02, 0x02, 0x01, 0x00, 0x02, 0x05, 0x05, 0x00, 0x03, 0x07, 0x01, 0x01
        /*0010*/ 	.byte	0x02, 0x03, 0x00, 0x00, 0x02, 0x06, 0x01, 0x00, 0x04, 0x0b, 0x08, 0x00, 0x09, 0x00, 0x00, 0x00
        /*0020*/ 	.byte	0x00, 0x00, 0x00, 0x00


//--------------------- .nv.info._Z11fa1_forwardPfS_S_S_S_S_iiiiiif --------------------------
	.section	.nv.info._Z11fa1_forwardPfS_S_S_S_S_iiiiiif,"",@"SHT_CUDA_INFO"
	.sectionflags	@""
	.align	4


	//----- nvinfo : EIATTR_CUDA_API_VERSION
	.align		4
        /*0000*/ 	.byte	0x04, 0x37
        /*0002*/ 	.short	(.L_9 - .L_8)
.L_8:
        /*0004*/ 	.word	0x00000082


	//----- nvinfo : EIATTR_KPARAM_INFO
	.align		4
.L_9:
        /*0008*/ 	.byte	0x04, 0x17
        /*000a*/ 	.short	(.L_11 - .L_10)
.L_10:
        /*000c*/ 	.word	0x00000000
        /*0010*/ 	.short	0x000c
        /*0012*/ 	.short	0x0048
        /*0014*/ 	.byte	0x00, 0xf0, 0x11, 0x00


	//----- nvinfo : EIATTR_KPARAM_INFO
	.align		4
.L_11:
        /*0018*/ 	.byte	0x04, 0x17
        /*001a*/ 	.short	(.L_13 - .L_12)
.L_12:
        /*001c*/ 	.word	0x00000000
        /*0020*/ 	.short	0x000b
        /*0022*/ 	.short	0x0044
        /*0024*/ 	.byte	0x00, 0xf0, 0x11, 0x00


	//----- nvinfo : EIATTR_KPARAM_INFO
	.align		4
.L_13:
        /*0028*/ 	.byte	0x04, 0x17
        /*002a*/ 	.short	(.L_15 - .L_14)
.L_14:
        /*002c*/ 	.word	0x00000000
        /*0030*/ 	.short	0x000a
        /*0032*/ 	.short	0x0040
        /*0034*/ 	.byte	0x00, 0xf0, 0x11, 0x00


	//----- nvinfo : EIATTR_KPARAM_INFO
	.align		4
.L_15:
        /*0038*/ 	.byte	0x04, 0x17
        /*003a*/ 	.short	(.L_17 - .L_16)
.L_16:
        /*003c*/ 	.word	0x00000000
        /*0040*/ 	.short	0x0009
        /*0042*/ 	.short	0x003c
        /*0044*/ 	.byte	0x00, 0xf0, 0x11, 0x00


	//----- nvinfo : EIATTR_KPARAM_INFO
	.align		4
.L_17:
        /*0048*/ 	.byte	0x04, 0x17
        /*004a*/ 	.short	(.L_19 - .L_18)
.L_18:
        /*004c*/ 	.word	0x00000000
        /*0050*/ 	.short	0x0008
        /*0052*/ 	.short	0x0038
        /*0054*/ 	.byte	0x00, 0xf0, 0x11, 0x00


	//----- nvinfo : EIATTR_KPARAM_INFO
	.align		4
.L_19:
        /*0058*/ 	.byte	0x04, 0x17
        /*005a*/ 	.short	(.L_21 - .L_20)
.L_20:
        /*005c*/ 	.word	0x00000000
        /*0060*/ 	.short	0x0007
        /*0062*/ 	.short	0x0034
        /*0064*/ 	.byte	0x00, 0xf0, 0x11, 0x00


	//----- nvinfo : EIATTR_KPARAM_INFO
	.align		4
.L_21:
        /*0068*/ 	.byte	0x04, 0x17
        /*006a*/ 	.short	(.L_23 - .L_22)
.L_22:
        /*006c*/ 	.word	0x00000000
        /*0070*/ 	.short	0x0006
        /*0072*/ 	.short	0x0030
        /*0074*/ 	.byte	0x00, 0xf0, 0x11, 0x00


	//----- nvinfo : EIATTR_KPARAM_INFO
	.align		4
.L_23:
        /*0078*/ 	.byte	0x04, 0x17
        /*007a*/ 	.short	(.L_25 - .L_24)
.L_24:
        /*007c*/ 	.word	0x00000000
        /*0080*/ 	.short	0x0005
        /*0082*/ 	.short	0x0028
        /*0084*/ 	.byte	0x00, 0xf5, 0x21, 0x00


	//----- nvinfo : EIATTR_KPARAM_INFO
	.align		4
.L_25:
        /*0088*/ 	.byte	0x04, 0x17
        /*008a*/ 	.short	(.L_27 - .L_26)
.L_26:
        /*008c*/ 	.word	0x00000000
        /*0090*/ 	.short	0x0004
        /*0092*/ 	.short	0x0020
        /*0094*/ 	.byte	0x00, 0xf5, 0x21, 0x00


	//----- nvinfo : EIATTR_KPARAM_INFO
	.align		4
.L_27:
        /*0098*/ 	.byte	0x04, 0x17
        /*009a*/ 	.short	(.L_29 - .L_28)
.L_28:
        /*009c*/ 	.word	0x00000000
        /*00a0*/ 	.short	0x0003
        /*00a2*/ 	.short	0x0018
        /*00a4*/ 	.byte	0x00, 0xf5, 0x21, 0x00


	//----- nvinfo : EIATTR_KPARAM_INFO
	.align		4
.L_29:
        /*00a8*/ 	.byte	0x04, 0x17
        /*00aa*/ 	.short	(.L_31 - .L_30)
.L_30:
        /*00ac*/ 	.word	0x00000000
        /*00b0*/ 	.short	0x0002
        /*00b2*/ 	.short	0x0010
        /*00b4*/ 	.byte	0x00, 0xf5, 0x21, 0x00


	//----- nvinfo : EIATTR_KPARAM_INFO
	.align		4
.L_31:
        /*00b8*/ 	.byte	0x04, 0x17
        /*00ba*/ 	.short	(.L_33 - .L_32)
.L_32:
        /*00bc*/ 	.word	0x00000000
        /*00c0*/ 	.short	0x0001
        /*00c2*/ 	.short	0x0008
        /*00c4*/ 	.byte	0x00, 0xf5, 0x21, 0x00


	//----- nvinfo : EIATTR_KPARAM_INFO
	.align		4
.L_33:
        /*00c8*/ 	.byte	0x04, 0x17
        /*00ca*/ 	.short	(.L_35 - .L_34)
.L_34:
        /*00cc*/ 	.word	0x00000000
        /*00d0*/ 	.short	0x0000
        /*00d2*/ 	.short	0x0000
        /*00d4*/ 	.byte	0x00, 0xf5, 0x21, 0x00


	//----- nvinfo : EIATTR_SPARSE_MMA_MASK
	.align		4
.L_35:
        /*00d8*/ 	.byte	0x03, 0x50
        /*00da*/ 	.short	0x0000


	//----- nvinfo : EIATTR_MAXREG_COUNT
	.align		4
        /*00dc*/ 	.byte	0x03, 0x1b
        /*00de*/ 	.short	0x00ff


	//----- nvinfo : EIATTR_NUM_BARRIERS
	.align		4
        /*00e0*/ 	.byte	0x02, 0x4c
        /*00e2*/ 	.byte	0x01
	.zero		1


	//----- nvinfo : EIATTR_MERCURY_ISA_VERSION
	.align		4
        /*00e4*/ 	.byte	0x03, 0x5f
        /*00e6*/ 	.short	0x0101


	//----- nvinfo : EIATTR_VRC_CTA_INIT_COUNT
	.align		4
        /*00e8*/ 	.byte	0x02, 0x4a
	.zero		1
	.zero		1


	//----- nvinfo : EIATTR_EXIT_INSTR_OFFSETS
	.align		4
        /*00ec*/ 	.byte	0x04, 0x1c
        /*00ee*/ 	.short	(.L_37 - .L_36)


	//   ....[0]....
.L_36:
        /*00f0*/ 	.word	0x00000040


	//   ....[1]....
        /*00f4*/ 	.word	0x000041d0


	//----- nvinfo : EIATTR_CRS_STACK_SIZE
	.align		4
.L_37:
        /*00f8*/ 	.byte	0x04, 0x1e
        /*00fa*/ 	.short	(.L_39 - .L_38)
.L_38:
        /*00fc*/ 	.word	0x00000000


	//----- nvinfo : EIATTR_CBANK_PARAM_SIZE
	.align		4
.L_39:
        /*0100*/ 	.byte	0x03, 0x19
        /*0102*/ 	.short	0x004c


	//----- nvinfo : EIATTR_PARAM_CBANK
	.align		4
        /*0104*/ 	.byte	0x04, 0x0a
        /*0106*/ 	.short	(.L_41 - .L_40)
	.align		4
.L_40:
        /*0108*/ 	.word	index@(.nv.constant0._Z11fa1_forwardPfS_S_S_S_S_iiiiiif)
        /*010c*/ 	.short	0x0380
        /*010e*/ 	.short	0x004c


	//----- nvinfo : EIATTR_SW_WAR
	.align		4
.L_41:
        /*0110*/ 	.byte	0x04, 0x36
        /*0112*/ 	.short	(.L_43 - .L_42)
.L_42:
        /*0114*/ 	.word	0x00000008
.L_43:


//--------------------- .nv.callgraph             --------------------------
	.section	.nv.callgraph,"",@"SHT_CUDA_CALLGRAPH"
	.align	4
	.sectionentsize	8
	.align		4
        /*0000*/ 	.word	0x00000000
	.align		4
        /*0004*/ 	.word	0xffffffff
	.align		4
        /*0008*/ 	.word	0x00000000
	.align		4
        /*000c*/ 	.word	0xfffffffe
	.align		4
        /*0010*/ 	.word	0x00000000
	.align		4
        /*0014*/ 	.word	0xfffffffd
	.align		4
        /*0018*/ 	.word	0x00000000
	.align		4
        /*001c*/ 	.word	0xfffffffc


//--------------------- .text._Z11fa1_forwardPfS_S_S_S_S_iiiiiif --------------------------
	.section	.text._Z11fa1_forwardPfS_S_S_S_S_iiiiiif,"ax",@progbits
	.align	128
        .global         _Z11fa1_forwardPfS_S_S_S_S_iiiiiif
        .type           _Z11fa1_forwardPfS_S_S_S_S_iiiiiif,@function
        .size           _Z11fa1_forwardPfS_S_S_S_S_iiiiiif,(.L_x_76 - _Z11fa1_forwardPfS_S_S_S_S_iiiiiif)
        .other          _Z11fa1_forwardPfS_S_S_S_S_iiiiiif,@"STO_CUDA_ENTRY STV_DEFAULT"
_Z11fa1_forwardPfS_S_S_S_S_iiiiiif:
.text._Z11fa1_forwardPfS_S_S_S_S_iiiiiif:
[----:B------:R-:W-:Y:S01]  /*0000*/  LDC R1, c[0x0][0x37c] ;  /* 0x0000df00ff017b82 */ /* 0x000fe20000000800 */
[----:B------:R-:W0:Y:S02]  /*0010*/  LDCU.64 UR6, c[0x0][0x3c0] ;  /* 0x00007800ff0677ac */ /* 0x000e240008000a00 */
[----:B0-----:R-:W-:-:S06]  /*0020*/  UISETP.GE.AND UP0, UPT, UR6, 0x2, UPT ;  /* 0x000000020600788c */ /* 0x001fcc000bf06270 */
[----:B------:R-:W-:-:S13]  /*0030*/  PLOP3.LUT P0, PT, PT, PT, UP0, 0x80, 0x8 ;  /* 0x000000000008781c */ /* 0x000fda0003f0f008 */
[----:B------:R-:W-:Y:S05]  /*0040*/  @!P0 EXIT ;  /* 0x000000000000894d */ /* 0x000fea0003800000 */
[----:B------:R-:W0:Y:S01]  /*0050*/  S2UR UR5, SR_CgaCtaId ;  /* 0x00000000000579c3 */ /* 0x000e220000008800 */
[----:B------:R-:W1:Y:S01]  /*0060*/  LDCU UR9, c[0x0][0x3b8] ;  /* 0x00007700ff0977ac */ /* 0x000e620008000800 */
[----:B------:R-:W2:Y:S01]  /*0070*/  S2R R0, SR_TID.X ;  /* 0x0000000000007919 */ /* 0x000ea20000002100 */
[----:B------:R-:W3:Y:S01]  /*0080*/  LDCU UR11, c[0x0][0x3b4] ;  /* 0x00007680ff0b77ac */ /* 0x000ee20008000800 */
[----:B------:R-:W-:Y:S01]  /*0090*/  UMOV UR4, 0x400 ;  /* 0x0000040000047882 */ /* 0x000fe20000000000 */
[----:B------:R-:W-:Y:S02]  /*00a0*/  UISETP.GE.AND UP0, UPT, UR7, 0x1, UPT ;  /* 0x000000010700788c */ /* 0x000fe4000bf06270 */
[----:B------:R-:W-:Y:S02]  /*00b0*/  UIADD3 UR19, UPT, UPT, UR7, -0x1, URZ ;  /* 0xffffffff07137890 */ /* 0x000fe4000fffe0ff */
[----:B------:R-:W-:Y:S02]  /*00c0*/  ULOP3.LUT UR20, UR7, 0x3, URZ, 0xc0, !UPT ;  /* 0x0000000307147892 */ /* 0x000fe4000f8ec0ff */
[----:B------:R-:W-:Y:S01]  /*00d0*/  PLOP3.LUT P0, PT, PT, PT, UP0, 0x40, 0x4 ;  /* 0x000000000004781c */ /* 0x000fe20003f0e808 */
[----:B------:R-:W-:-:S02]  /*00e0*/  ULOP3.LUT UR6, UR7, 0x7ffffff8, URZ, 0xc0, !UPT ;  /* 0x7ffffff807067892 */ /* 0x000fc4000f8ec0ff */
[----:B-1----:R-:W-:Y:S02]  /*00f0*/  UIMAD UR18, UR7, UR9, URZ ;  /* 0x00000009071272a4 */ /* 0x002fe4000f8e02ff */
[----:B------:R-:W-:Y:S02]  /*0100*/  ULOP3.LUT UR27, UR9, 0x7, URZ, 0xc0, !UPT ;  /* 0x00000007091b7892 */ /* 0x000fe4000f8ec0ff */
[----:B---3--:R-:W-:Y:S02]  /*0110*/  UIMAD UR10, UR9, UR11, URZ ;  /* 0x0000000b090a72a4 */ /* 0x008fe4000f8e02ff */
[----:B0-----:R-:W-:Y:S02]  /*0120*/  ULEA UR4, UR5, UR4, 0x18 ;  /* 0x0000000405047291 */ /* 0x001fe4000f8ec0ff */
[----:B------:R-:W-:Y:S02]  /*0130*/  ULOP3.LUT UR26, UR9, 0x3, URZ, 0xc0, !UPT ;  /* 0x00000003091a7892 */ /* 0x000fe4000f8ec0ff */
[----:B------:R-:W-:-:S02]  /*0140*/  ULEA UR8, UR18, UR4, 0x2 ;  /* 0x0000000412087291 */ /* 0x000fc4000f8e10ff */
[----:B------:R-:W-:Y:S02]  /*0150*/  ULOP3.LUT UR36, UR7, 0x1, URZ, 0xc0, !UPT ;  /* 0x0000000107247892 */ /* 0x000fe4000f8ec0ff */
[----:B------:R-:W-:Y:S01]  /*0160*/  ULEA UR34, UR18, UR8, 0x2 ;  /* 0x0000000812227291 */ /* 0x000fe2000f8e10ff */
[C---:B--2---:R-:W-:Y:S01]  /*0170*/  ISETP.GE.AND P4, PT, R0.reuse, UR11, PT ;  /* 0x0000000b00007c0c */ /* 0x044fe2000bf86270 */
[----:B------:R-:W-:Y:S01]  /*0180*/  ULOP3.LUT UR35, UR7, 0x7ffffffc, URZ, 0xc0, !UPT ;  /* 0x7ffffffc07237892 */ /* 0x000fe2000f8ec0ff */
[----:B------:R-:W-:Y:S01]  /*0190*/  ISETP.GE.OR P0, PT, R0, UR11, P0 ;  /* 0x0000000b00007c0c */ /* 0x000fe20008706670 */
[----:B------:R-:W-:Y:S02]  /*01a0*/  ULEA UR33, UR18, UR34, 0x2 ;  /* 0x0000002212217291 */ /* 0x000fe4000f8e10ff */
[----:B------:R-:W-:Y:S02]  /*01b0*/  UIADD3 UR29, UPT, UPT, UR9, -0x1, URZ ;  /* 0xffffffff091d7890 */ /* 0x000fe4000fffe0ff */
[----:B------:R-:W-:-:S02]  /*01c0*/  ULEA UR31, UR11, UR33, 0x2 ;  /* 0x000000210b1f7291 */ /* 0x000fc4000f8e10ff */
[----:B------:R-:W-:Y:S02]  /*01d0*/  ULOP3.LUT UR24, UR9, 0x7ffffff0, URZ, 0xc0, !UPT ;  /* 0x7ffffff009187892 */ /* 0x000fe4000f8ec0ff */
[----:B------:R-:W-:Y:S02]  /*01e0*/  ULEA UR30, UR11, UR31, 0x2 ;  /* 0x0000001f0b1e7291 */ /* 0x000fe4000f8e10ff */
[----:B------:R-:W-:Y:S02]  /*01f0*/  ULOP3.LUT UR23, UR9, 0x7ffffffc, URZ, 0xc0, !UPT ;  /* 0x7ffffffc09177892 */ /* 0x000fe4000f8ec0ff */
[----:B------:R-:W-:Y:S02]  /*0200*/  ULEA UR28, UR11, UR30, 0x2 ;  /* 0x0000001e0b1c7291 */ /* 0x000fe4000f8e10ff */
[----:B------:R-:W-:Y:S02]  /*0210*/  ULOP3.LUT UR21, UR9, 0x1, URZ, 0xc0, !UPT ;  /* 0x0000000109157892 */ /* 0x000fe4000f8ec0ff */
[----:B------:R-:W-:-:S02]  /*0220*/  ULEA UR25, UR11, UR28, 0x2 ;  /* 0x0000001c0b197291 */ /* 0x000fc4000f8e10ff */
[----:B------:R-:W-:Y:S02]  /*0230*/  UIMAD UR7, UR7, UR11, URZ ;  /* 0x0000000b070772a4 */ /* 0x000fe4000f8e02ff */
[----:B------:R-:W-:Y:S01]  /*0240*/  ULEA UR22, UR11, UR25, 0x2 ;  /* 0x000000190b167291 */ /* 0x000fe2000f8e10ff */
[----:B------:R-:W0:Y:S03]  /*0250*/  LDCU UR32, c[0x0][0x360] ;  /* 0x00006c00ff2077ac */ /* 0x000e260008000800 */
[----:B------:R-:W-:Y:S01]  /*0260*/  ULEA UR40, UR11, UR22, 0x2 ;  /* 0x000000160b287291 */ /* 0x000fe2000f8e10ff */
[----:B------:R-:W1:Y:S03]  /*0270*/  LDCU.64 UR14, c[0x0][0x358] ;  /* 0x00006b00ff0e77ac */ /* 0x000e660008000a00 */
[----:B------:R-:W-:-:S02]  /*0280*/  ULEA UR38, UR11, UR40, 0x2 ;  /* 0x000000280b267291 */ /* 0x000fc4000f8e10ff */
[----:B------:R-:W-:Y:S02]  /*0290*/  ULOP3.LUT UR9, UR9, 0x7ffffff8, URZ, 0xc0, !UPT ;  /* 0x7ffffff809097892 */ /* 0x000fe4000f8ec0ff */
[----:B------:R-:W-:Y:S02]  /*02a0*/  UIADD3 UR39, UPT, UPT, UR27, -0x1, URZ ;  /* 0xffffffff1b277890 */ /* 0x000fe4000fffe0ff */
[----:B------:R-:W-:Y:S02]  /*02b0*/  UIADD3 UR37, UPT, UPT, UR26, -0x1, URZ ;  /* 0xffffffff1a257890 */ /* 0x000fe4000fffe0ff */
[----:B------:R-:W-:Y:S01]  /*02c0*/  ULEA UR10, UR10, UR38, 0x2 ;  /* 0x000000260a0a7291 */ /* 0x000fe2000f8e10ff */
[----:B------:R-:W-:-:S11]  /*02d0*/  UMOV UR41, 0x1 ;  /* 0x0000000100297882 */ /* 0x000fd60000000000 */
.L_x_70:
[----:B--2---:R-:W2:Y:S01]  /*02e0*/  S2R R4, SR_TID.X ;  /* 0x0000000000047919 */ /* 0x004ea20000002100 */
[----:B------:R-:W-:Y:S01]  /*02f0*/  UIMAD UR4, UR18, UR41, URZ ;  /* 0x00000029120472a4 */ /* 0x000fe2000f8e02ff */
[----:B------:R-:W-:Y:S01]  /*0300*/  BSSY.RECONVERGENT B0, `(.L_x_0) ;  /* 0x0000012000007945 */ /* 0x000fe20003800200 */
[----:B--2---:R-:W-:-:S13]  /*0310*/  ISETP.GE.AND P1, PT, R4, UR18, PT ;  /* 0x0000001204007c0c */ /* 0x004fda000bf26270 */
[----:B01-34-:R-:W-:Y:S05]  /*0320*/  @P1 BRA `(.L_x_1) ;  /* 0x00000000003c1947 */ /* 0x01bfea0003800000 */
[----:B------:R-:W2:Y:S01]  /*0330*/  LDC.64 R8, c[0x0][0x388] ;  /* 0x0000e200ff087b82 */ /* 0x000ea20000000a00 */
[----:B------:R-:W-:-:S07]  /*0340*/  MOV R0, R4 ;  /* 0x0000000400007202 */ /* 0x000fce0000000f00 */
[----:B------:R-:W3:Y:S02]  /*0350*/  LDC.64 R10, c[0x0][0x390] ;  /* 0x0000e400ff0a7b82 */ /* 0x000ee40000000a00 */
.L_x_2:
[----:B------:R-:W-:-:S05]  /*0360*/  IADD3 R7, PT, PT, R0, UR4, RZ ;  /* 0x0000000400077c10 */ /* 0x000fca000fffe0ff */
[----:B--2-4-:R-:W-:-:S04]  /*0370*/  IMAD.WIDE R2, R7, 0x4, R8 ;  /* 0x0000000407027825 */ /* 0x014fc800078e0208 */
[----:B---3--:R-:W-:Y:S02]  /*0380*/  IMAD.WIDE R6, R7, 0x4, R10 ;  /* 0x0000000407067825 */ /* 0x008fe400078e020a */
[----:B-1----:R-:W2:Y:S04]  /*0390*/  LDG.E R2, desc[UR14][R2.64] ;  /* 0x0000000e02027981 */ /* 0x002ea8000c1e1900 */
[----:B------:R-:W3:Y:S01]  /*03a0*/  LDG.E R6, desc[UR14][R6.64] ;  /* 0x0000000e06067981 */ /* 0x000ee2000c1e1900 */
[C---:B------:R-:W-:Y:S02]  /*03b0*/  LEA R5, R0.reuse, UR8, 0x2 ;  /* 0x0000000800057c11 */ /* 0x040fe4000f8e10ff */
[C---:B------:R-:W-:Y:S02]  /*03c0*/  LEA R13, R0.reuse, UR34, 0x2 ;  /* 0x00000022000d7c11 */ /* 0x040fe4000f8e10ff */
[----:B0-----:R-:W-:-:S04]  /*03d0*/  IADD3 R0, PT, PT, R0, UR32, RZ ;  /* 0x0000002000007c10 */ /* 0x001fc8000fffe0ff */
[----:B------:R-:W-:Y:S01]  /*03e0*/  ISETP.GE.AND P1, PT, R0, UR18, PT ;  /* 0x0000001200007c0c */ /* 0x000fe2000bf26270 */
[----:B--2---:R4:W-:Y:S04]  /*03f0*/  STS [R5], R2 ;  /* 0x0000000205007388 */ /* 0x0049e80000000800 */
[----:B---3--:R4:W-:Y:S08]  /*0400*/  STS [R13], R6 ;  /* 0x000000060d007388 */ /* 0x0089f00000000800 */
[----:B------:R-:W-:Y:S05]  /*0410*/  @!P1 BRA `(.L_x_2) ;  /* 0xfffffffc00d09947 */ /* 0x000fea000383ffff */
.L_x_1:
[----:B01----:R-:W-:Y:S05]  /*0420*/  BSYNC.RECONVERGENT B0 ;  /* 0x0000000000007941 */ /* 0x003fea0003800200 */
.L_x_0:
[----:B------:R-:W0:Y:S02]  /*0430*/  LDCU UR4, c[0x0][0x3bc] ;  /* 0x00007780ff0477ac */ /* 0x000e240008000800 */
[----:B0-----:R-:W-:Y:S01]  /*0440*/  UISETP.GE.AND UP1, UPT, UR4, 0x2, UPT ;  /* 0x000000020400788c */ /* 0x001fe2000bf26270 */
[----:B------:R-:W-:Y:S08]  /*0450*/  BAR.SYNC.DEFER_BLOCKING 0x0 ;  /* 0x0000000000007b1d */ /* 0x000ff00000010000 */
[----:B------:R-:W-:Y:S05]  /*0460*/  BRA.U !UP1, `(.L_x_3) ;  /* 0x0000003d09487547 */ /* 0x000fea000b800000 */
[----:B------:R-:W-:-:S05]  /*0470*/  UMOV UR42, 0x1 ;  /* 0x00000001002a7882 */ /* 0x000fca0000000000 */
.L_x_69:
[----:B0-----:R-:W0:Y:S01]  /*0480*/  LDCU UR5, c[0x0][0x3b4] ;  /* 0x00007680ff0577ac */ /* 0x001e220008000800 */
[----:B------:R-:W-:Y:S01]  /*0490*/  ISETP.GE.AND P5, PT, R4, UR7, PT ;  /* 0x0000000704007c0c */ /* 0x000fe2000bfa6270 */
[----:B------:R-:W-:Y:S01]  /*04a0*/  BSSY.RECONVERGENT B0, `(.L_x_4) ;  /* 0x000001e000007945 */ /* 0x000fe20003800200 */
[----:B-1----:R-:W1:Y:S01]  /*04b0*/  LDCU UR4, c[0x0][0x3bc] ;  /* 0x00007780ff0477ac */ /* 0x002e620008000800 */
[----:B0-----:R-:W-:-:S05]  /*04c0*/  MOV R0, UR5 ;  /* 0x0000000500007c02 */ /* 0x001fca0008000f00 */
[----:B------:R-:W-:Y:S01]  /*04d0*/  IMAD R3, R0, UR42, RZ ;  /* 0x0000002a00037c24 */ /* 0x000fe2000f8e02ff */
[----:B------:R-:W-:-:S04]  /*04e0*/  UIADD3 UR42, UPT, UPT, UR42, 0x1, URZ ;  /* 0x000000012a2a7890 */ /* 0x000fc8000fffe0ff */
[----:B-1----:R-:W-:Y:S01]  /*04f0*/  UISETP.NE.AND UP1, UPT, UR42, UR4, UPT ;  /* 0x000000042a00728c */ /* 0x002fe2000bf25270 */
[----:B--234-:R-:W-:Y:S10]  /*0500*/  @P5 BRA `(.L_x_5) ;  /* 0x00000000005c5947 */ /* 0x01cff40003800000 */
[----:B------:R-:W0:Y:S01]  /*0510*/  S2UR UR5, SR_CgaCtaId ;  /* 0x00000000000579c3 */ /* 0x000e220000008800 */
[----:B------:R-:W1:Y:S01]  /*0520*/  LDCU UR11, c[0x0][0x3c4] ;  /* 0x00007880ff0b77ac */ /* 0x000e620008000800 */
[----:B------:R-:W-:Y:S01]  /*0530*/  MOV R14, R4 ;  /* 0x00000004000e7202 */ /* 0x000fe20000000f00 */
[----:B------:R-:W-:-:S05]  /*0540*/  UMOV UR4, 0x400 ;  /* 0x0000040000047882 */ /* 0x000fca0000000000 */
[----:B----4-:R-:W2:Y:S08]  /*0550*/  LDC.64 R6, c[0x0][0x398] ;  /* 0x0000e600ff067b82 */ /* 0x010eb00000000a00 */
[----:B------:R-:W3:Y:S01]  /*0560*/  LDC.64 R8, c[0x0][0x380] ;  /* 0x0000e000ff087b82 */ /* 0x000ee20000000a00 */
[----:B-1----:R-:W-:Y:S01]  /*0570*/  IMAD R5, R3, UR11, R4 ;  /* 0x0000000b03057c24 */ /* 0x002fe2000f8e0204 */
[----:B0-----:R-:W-:-:S06]  /*0580*/  ULEA UR4, UR5, UR4, 0x18 ;  /* 0x0000000405047291 */ /* 0x001fcc000f8ec0ff */
[----:B------:R-:W-:-:S07]  /*0590*/  LEA R2, R4, UR4, 0x2 ;  /* 0x0000000404027c11 */ /* 0x000fce000f8e10ff */
.L_x_6:
[----:B---3--:R-:W-:-:S04]  /*05a0*/  IMAD.WIDE R10, R5, 0x4, R8 ;  /* 0x00000004050a7825 */ /* 0x008fc800078e0208 */
[----:B-12---:R-:W-:Y:S02]  /*05b0*/  IMAD.WIDE R12, R5, 0x4, R6 ;  /* 0x00000004050c7825 */ /* 0x006fe400078e0206 */
[----:B------:R-:W2:Y:S04]  /*05c0*/  LDG.E R11, desc[UR14][R10.64] ;  /* 0x0000000e0a0b7981 */ /* 0x000ea8000c1e1900 */
[----:B------:R-:W3:Y:S01]  /*05d0*/  LDG.E R12, desc[UR14][R12.64] ;  /* 0x0000000e0c0c7981 */ /* 0x000ee2000c1e1900 */
[----:B------:R-:W-:Y:S02]  /*05e0*/  MOV R15, UR18 ;  /* 0x00000012000f7c02 */ /* 0x000fe40008000f00 */
[----:B------:R-:W-:Y:S02]  /*05f0*/  IADD3 R14, PT, PT, R14, UR32, RZ ;  /* 0x000000200e0e7c10 */ /* 0x000fe4000fffe0ff */
[----:B------:R-:W-:Y:S01]  /*0600*/  MOV R17, UR32 ;  /* 0x0000002000117c02 */ /* 0x000fe20008000f00 */
[----:B------:R-:W-:Y:S01]  /*0610*/  IMAD R15, R15, 0xc, R2 ;  /* 0x0000000c0f0f7824 */ /* 0x000fe200078e0202 */
[----:B------:R-:W-:-:S02]  /*0620*/  ISETP.GE.AND P1, PT, R14, UR7, PT ;  /* 0x000000070e007c0c */ /* 0x000fc4000bf26270 */
[----:B------:R-:W-:Y:S01]  /*0630*/  IADD3 R5, PT, PT, R5, UR32, RZ ;  /* 0x0000002005057c10 */ /* 0x000fe2000fffe0ff */
[----:B--2---:R0:W-:Y:S04]  /*0640*/  STS [R2], R11 ;  /* 0x0000000b02007388 */ /* 0x0041e80000000800 */
[----:B---3--:R1:W-:Y:S01]  /*0650*/  STS [R15], R12 ;  /* 0x0000000c0f007388 */ /* 0x0083e20000000800 */
[----:B0-----:R-:W-:-:S05]  /*0660*/  LEA R2, R17, R2, 0x2 ;  /* 0x0000000211027211 */ /* 0x001fca00078e10ff */
[----:B------:R-:W-:Y:S05]  /*0670*/  @!P1 BRA `(.L_x_6) ;  /* 0xfffffffc00c89947 */ /* 0x000fea000383ffff */
.L_x_5:
[----:B------:R-:W-:Y:S05]  /*0680*/  BSYNC.RECONVERGENT B0 ;  /* 0x0000000000007941 */ /* 0x000fea0003800200 */
.L_x_4:
[----:B------:R-:W-:Y:S04]  /*0690*/  BSSY.RECONVERGENT B0, `(.L_x_7) ;  /* 0x0000011000007945 */ /* 0x000fe80003800200 */
[----:B------:R-:W-:Y:S05]  /*06a0*/  @P4 BRA `(.L_x_8) ;  /* 0x00000000003c4947 */ /* 0x000fea0003800000 */
[----:B------:R-:W0:Y:S01]  /*06b0*/  LDC.64 R10, c[0x0][0x3a0] ;  /* 0x0000e800ff0a7b82 */ /* 0x000e220000000a00 */
[----:B----4-:R-:W-:-:S07]  /*06c0*/  MOV R2, R4 ;  /* 0x0000000400027202 */ /* 0x010fce0000000f00 */
[----:B-1----:R-:W1:Y:S02]  /*06d0*/  LDC.64 R12, c[0x0][0x3a8] ;  /* 0x0000ea00ff0c7b82 */ /* 0x002e640000000a00 */
.L_x_9:
[----:B------:R-:W-:-:S05]  /*06e0*/  IADD3 R9, PT, PT, R3, R2, RZ ;  /* 0x0000000203097210 */ /* 0x000fca0007ffe0ff */
[----:B0-2---:R-:W-:-:S04]  /*06f0*/  IMAD.WIDE R6, R9, 0x4, R10 ;  /* 0x0000000409067825 */ /* 0x005fc800078e020a */
[----:B-1----:R-:W-:Y:S02]  /*0700*/  IMAD.WIDE R8, R9, 0x4, R12 ;  /* 0x0000000409087825 */ /* 0x002fe400078e020c */
[----:B------:R-:W2:Y:S04]  /*0710*/  LDG.E R6, desc[UR14][R6.64] ;  /* 0x0000000e06067981 */ /* 0x000ea8000c1e1900 */
[----:B------:R-:W3:Y:S01]  /*0720*/  LDG.E R8, desc[UR14][R8.64] ;  /* 0x0000000e08087981 */ /* 0x000ee2000c1e1900 */
[C---:B------:R-:W-:Y:S02]  /*0730*/  LEA R5, R2.reuse, UR31, 0x2 ;  /* 0x0000001f02057c11 */ /* 0x040fe4000f8e10ff */
[C---:B------:R-:W-:Y:S02]  /*0740*/  LEA R15, R2.reuse, UR30, 0x2 ;  /* 0x0000001e020f7c11 */ /* 0x040fe4000f8e10ff */
[----:B------:R-:W-:-:S04]  /*0750*/  IADD3 R2, PT, PT, R2, UR32, RZ ;  /* 0x0000002002027c10 */ /* 0x000fc8000fffe0ff */
[----:B------:R-:W-:Y:S01]  /*0760*/  ISETP.GE.AND P1, PT, R2, R0, PT ;  /* 0x000000000200720c */ /* 0x000fe20003f26270 */
[----:B--2---:R2:W-:Y:S04]  /*0770*/  STS [R5], R6 ;  /* 0x0000000605007388 */ /* 0x0045e80000000800 */
[----:B---3--:R2:W-:Y:S08]  /*0780*/  STS [R15], R8 ;  /* 0x000000080f007388 */ /* 0x0085f00000000800 */
[----:B------:R-:W-:Y:S05]  /*0790*/  @!P1 BRA `(.L_x_9) ;  /* 0xfffffffc00d09947 */ /* 0x000fea000383ffff */
.L_x_8:
[----:B------:R-:W-:Y:S05]  /*07a0*/  BSYNC.RECONVERGENT B0 ;  /* 0x0000000000007941 */ /* 0x000fea0003800200 */
.L_x_7:
[----:B------:R-:W-:Y:S01]  /*07b0*/  BAR.SYNC.DEFER_BLOCKING 0x0 ;  /* 0x0000000000007b1d */ /* 0x000fe20000010000 */
[----:B------:R-:W-:-:S13]  /*07c0*/  ISETP.GE.AND P1, PT, R0, 0x1, PT ;  /* 0x000000010000780c */ /* 0x000fda0003f26270 */
[----:B------:R-:W-:Y:S05]  /*07d0*/  @!P1 BRA `(.L_x_10) ;  /* 0x0000000800d09947 */ /* 0x000fea0003800000 */
[----:B------:R-:W-:Y:S05]  /*07e0*/  BRA.U !UP0, `(.L_x_11) ;  /* 0x0000000508d07547 */ /* 0x000fea000b800000 */
[----:B------:R-:W0:Y:S02]  /*07f0*/  LDCU UR11, c[0x0][0x3c4] ;  /* 0x00007880ff0b77ac */ /* 0x000e240008000800 */
[----:B0-----:R-:W-:-:S04]  /*0800*/  ULOP3.LUT UR11, UR11, 0x7, URZ, 0xc0, !UPT ;  /* 0x000000070b0b7892 */ /* 0x001fc8000f8ec0ff */
[----:B------:R-:W-:-:S04]  /*0810*/  UIADD3 UR4, UPT, UPT, UR11, -0x1, URZ ;  /* 0xffffffff0b047890 */ /* 0x000fc8000fffe0ff */
[----:B------:R-:W-:-:S03]  /*0820*/  UISETP.GE.U32.AND UP2, UPT, UR4, 0x3, UPT ;  /* 0x000000030400788c */ /* 0x000fc6000bf46070 */
[----:B------:R-:W-:-:S08]  /*0830*/  UMOV UR4, URZ ;  /* 0x000000ff00047c82 */ /* 0x000fd00008000000 */
.L_x_17:
[----:B------:R-:W-:Y:S01]  /*0840*/  UISETP.GE.U32.AND UP3, UPT, UR19, 0x7, UPT ;  /* 0x000000071300788c */ /* 0x000fe2000bf66070 */
[----:B----4-:R-:W-:Y:S01]  /*0850*/  HFMA2 R2, -RZ, RZ, 0, 0 ;  /* 0x00000000ff027431 */ /* 0x010fe200000001ff */
[----:B------:R-:W-:-:S07]  /*0860*/  UMOV UR5, URZ ;  /* 0x000000ff00057c82 */ /* 0x000fce0008000000 */
[----:B------:R-:W-:Y:S05]  /*0870*/  BRA.U !UP3, `(.L_x_12) ;  /* 0x000000010b9c7547 */ /* 0x000fea000b800000 */
[----:B------:R-:W0:Y:S01]  /*0880*/  S2UR UR12, SR_CgaCtaId ;  /* 0x00000000000c79c3 */ /* 0x000e220000008800 */
[----:B------:R-:W-:Y:S01]  /*0890*/  UMOV UR5, 0x400 ;  /* 0x0000040000057882 */ /* 0x000fe20000000000 */
[----:B------:R-:W-:Y:S01]  /*08a0*/  MOV R2, RZ ;  /* 0x000000ff00027202 */ /* 0x000fe20000000f00 */
[----:B------:R-:W3:Y:S01]  /*08b0*/  LDCU UR17, c[0x0][0x3c4] ;  /* 0x00007880ff1177ac */ /* 0x000ee20008000800 */
[----:B0-----:R-:W-:-:S03]  /*08c0*/  ULEA UR16, UR12, UR5, 0x18 ;  /* 0x000000050c107291 */ /* 0x001fc6000f8ec0ff */
[----:B---3--:R-:W-:-:S09]  /*08d0*/  UMOV UR5, URZ ;  /* 0x000000ff00057c82 */ /* 0x008fd20008000000 */
.L_x_13:
[----:B------:R-:W-:Y:S02]  /*08e0*/  UIMAD UR13, UR18, UR41, URZ ;  /* 0x00000029120d72a4 */ /* 0x000fe4000f8e02ff */
[----:B------:R-:W-:Y:S02]  /*08f0*/  UIMAD UR12, UR4, UR17, UR5 ;  /* 0x00000011040c72a4 */ /* 0x000fe4000f8e0205 */
[----:B------:R-:W-:Y:S02]  /*0900*/  UIADD3 UR13, UPT, UPT, UR13, UR5, URZ ;  /* 0x000000050d0d7290 */ /* 0x000fe4000fffe0ff */
[----:B------:R-:W-:Y:S02]  /*0910*/  ULEA UR12, UR12, UR16, 0x2 ;  /* 0x000000100c0c7291 */ /* 0x000fe4000f8e10ff */
[----:B------:R-:W-:Y:S02]  /*0920*/  ULEA UR13, UR13, UR8, 0x2 ;  /* 0x000000080d0d7291 */ /* 0x000fe4000f8e10ff */
[----:B------:R-:W-:-:S04]  /*0930*/  UIADD3 UR5, UPT, UPT, UR5, 0x8, URZ ;  /* 0x0000000805057890 */ /* 0x000fc8000fffe0ff */
[----:B------:R-:W-:Y:S01]  /*0940*/  UISETP.NE.AND UP3, UPT, UR5, UR6, UPT ;  /* 0x000000060500728c */ /* 0x000fe2000bf65270 */
[----:B--2---:R-:W-:Y:S04]  /*0950*/  LDS R5, [UR12] ;  /* 0x0000000cff057984 */ /* 0x004fe80008000800 */
[----:B------:R-:W0:Y:S04]  /*0960*/  LDS R0, [UR13] ;  /* 0x0000000dff007984 */ /* 0x000e280008000800 */
[----:B------:R-:W-:Y:S04]  /*0970*/  LDS R7, [UR12+0x4] ;  /* 0x0000040cff077984 */ /* 0x000fe80008000800 */
[----:B------:R-:W2:Y:S04]  /*0980*/  LDS R6, [UR13+0x4] ;  /* 0x0000040dff067984 */ /* 0x000ea80008000800 */
[----:B------:R-:W-:Y:S04]  /*0990*/  LDS R9, [UR12+0x8] ;  /* 0x0000080cff097984 */ /* 0x000fe80008000800 */
[----:B------:R-:W3:Y:S04]  /*09a0*/  LDS R8, [UR13+0x8] ;  /* 0x0000080dff087984 */ /* 0x000ee80008000800 */
[----:B------:R-:W-:Y:S04]  /*09b0*/  LDS R11, [UR12+0xc] ;  /* 0x00000c0cff0b7984 */ /* 0x000fe80008000800 */
[----:B------:R-:W4:Y:S04]  /*09c0*/  LDS R10, [UR13+0xc] ;  /* 0x00000c0dff0a7984 */ /* 0x000f280008000800 */
[----:B------:R-:W-:Y:S04]  /*09d0*/  LDS R13, [UR12+0x10] ;  /* 0x0000100cff0d7984 */ /* 0x000fe80008000800 */
[----:B-1----:R-:W1:Y:S04]  /*09e0*/  LDS R12, [UR13+0x10] ;  /* 0x0000100dff0c7984 */ /* 0x002e680008000800 */
[----:B------:R-:W-:Y:S04]  /*09f0*/  LDS R15, [UR12+0x14] ;  /* 0x0000140cff0f7984 */ /* 0x000fe80008000800 */
[----:B------:R-:W5:Y:S01]  /*0a00*/  LDS R14, [UR13+0x14] ;  /* 0x0000140dff0e7984 */ /* 0x000f620008000800 */
[----:B0-----:R-:W-:-:S03]  /*0a10*/  FFMA R0, R5, R0, R2 ;  /* 0x0000000005007223 */ /* 0x001fc60000000002 */
[----:B------:R-:W-:Y:S04]  /*0a20*/  LDS R17, [UR12+0x18] ;  /* 0x0000180cff117984 */ /* 0x000fe80008000800 */
[----:B------:R-:W0:Y:S01]  /*0a30*/  LDS R16, [UR13+0x18] ;  /* 0x0000180dff107984 */ /* 0x000e220008000800 */
[----:B--2---:R-:W-:-:S03]  /*0a40*/  FFMA R0, R7, R6, R0 ;  /* 0x0000000607007223 */ /* 0x004fc60000000000 */
[----:B------:R-:W-:Y:S04]  /*0a50*/  LDS R19, [UR12+0x1c] ;  /* 0x00001c0cff137984 */ /* 0x000fe80008000800 */
[----:B------:R-:W2:Y:S01]  /*0a60*/  LDS R18, [UR13+0x1c] ;  /* 0x00001c0dff127984 */ /* 0x000ea20008000800 */
[----:B---3--:R-:W-:-:S04]  /*0a70*/  FFMA R0, R9, R8, R0 ;  /* 0x0000000809007223 */ /* 0x008fc80000000000 */
[----:B----4-:R-:W-:-:S04]  /*0a80*/  FFMA R0, R11, R10, R0 ;  /* 0x0000000a0b007223 */ /* 0x010fc80000000000 */
[----:B-1----:R-:W-:-:S04]  /*0a90*/  FFMA R0, R13, R12, R0 ;  /* 0x0000000c0d007223 */ /* 0x002fc80000000000 */
[----:B-----5:R-:W-:-:S04]  /*0aa0*/  FFMA R0, R15, R14, R0 ;  /* 0x0000000e0f007223 */ /* 0x020fc80000000000 */
[----:B0-----:R-:W-:-:S04]  /*0ab0*/  FFMA R0, R17, R16, R0 ;  /* 0x0000001011007223 */ /* 0x001fc80000000000 */
[----:B--2---:R-:W-:Y:S01]  /*0ac0*/  FFMA R2, R19, R18, R0 ;  /* 0x0000001213027223 */ /* 0x004fe20000000000 */
[----:B------:R-:W-:Y:S06]  /*0ad0*/  BRA.U UP3, `(.L_x_13) ;  /* 0xfffffffd03807547 */ /* 0x000fec000b83ffff */
[----:B------:R-:W-:-:S05]  /*0ae0*/  UMOV UR5, UR6 ;  /* 0x0000000600057c82 */ /* 0x000fca0008000000 */
.L_x_12:
[----:B------:R-:W-:-:S09]  /*0af0*/  UISETP.NE.AND UP3, UPT, UR11, URZ, UPT ;  /* 0x000000ff0b00728c */ /* 0x000fd2000bf65270 */
[----:B------:R-:W-:Y:S05]  /*0b00*/  BRA.U !UP3, `(.L_x_14) ;  /* 0x000000010be07547 */ /* 0x000fea000b800000 */
[----:B------:R-:W-:Y:S02]  /*0b10*/  UISETP.NE.AND UP3, UPT, UR20, URZ, UPT ;  /* 0x000000ff1400728c */ /* 0x000fe4000bf65270 */
[----:B------:R-:W-:Y:S01]  /*0b20*/  UIMAD UR43, UR18, UR41, URZ ;  /* 0x00000029122b72a4 */ /* 0x000fe2000f8e02ff */
[----:B------:R-:W-:Y:S11]  /*0b30*/  BRA.U !UP2, `(.L_x_15) ;  /* 0x000000010a547547 */ /* 0x000ff6000b800000 */
[----:B------:R-:W0:Y:S01]  /*0b40*/  S2UR UR17, SR_CgaCtaId ;  /* 0x00000000001179c3 */ /* 0x000e220000008800 */
[----:B------:R-:W3:Y:S01]  /*0b50*/  LDCU UR12, c[0x0][0x3c4] ;  /* 0x00007880ff0c77ac */ /* 0x000ee20008000800 */
[----:B------:R-:W-:Y:S01]  /*0b60*/  UMOV UR16, 0x400 ;  /* 0x0000040000107882 */ /* 0x000fe20000000000 */
[----:B------:R-:W-:-:S04]  /*0b70*/  UIADD3 UR13, UPT, UPT, UR43, UR5, URZ ;  /* 0x000000052b0d7290 */ /* 0x000fc8000fffe0ff */
[----:B------:R-:W-:Y:S02]  /*0b80*/  ULEA UR13, UR13, UR8, 0x2 ;  /* 0x000000080d0d7291 */ /* 0x000fe4000f8e10ff */
[----:B---3--:R-:W-:-:S07]  /*0b90*/  UIMAD UR12, UR4, UR12, UR5 ;  /* 0x0000000c040c72a4 */ /* 0x008fce000f8e0205 */
[----:B------:R-:W-:Y:S01]  /*0ba0*/  LDS R0, [UR13] ;  /* 0x0000000dff007984 */ /* 0x000fe20008000800 */
[----:B------:R-:W-:Y:S02]  /*0bb0*/  UIADD3 UR5, UPT, UPT, UR5, 0x4, URZ ;  /* 0x0000000405057890 */ /* 0x000fe4000fffe0ff */
[----:B0-----:R-:W-:Y:S01]  /*0bc0*/  ULEA UR16, UR17, UR16, 0x18 ;  /* 0x0000001011107291 */ /* 0x001fe2000f8ec0ff */
[----:B--2---:R-:W-:Y:S03]  /*0bd0*/  LDS R6, [UR13+0x4] ;  /* 0x0000040dff067984 */ /* 0x004fe60008000800 */
[----:B------:R-:W-:Y:S01]  /*0be0*/  ULEA UR12, UR12, UR16, 0x2 ;  /* 0x000000100c0c7291 */ /* 0x000fe2000f8e10ff */
[----:B------:R-:W-:Y:S04]  /*0bf0*/  LDS R8, [UR13+0x8] ;  /* 0x0000080dff087984 */ /* 0x000fe80008000800 */
[----:B------:R-:W-:Y:S04]  /*0c00*/  LDS R10, [UR13+0xc] ;  /* 0x00000c0dff0a7984 */ /* 0x000fe80008000800 */
[----:B------:R-:W0:Y:S04]  /*0c10*/  LDS R5, [UR12] ;  /* 0x0000000cff057984 */ /* 0x000e280008000800 */
[----:B------:R-:W2:Y:S04]  /*0c20*/  LDS R7, [UR12+0x4] ;  /* 0x0000040cff077984 */ /* 0x000ea80008000800 */
[----:B------:R-:W3:Y:S04]  /*0c30*/  LDS R9, [UR12+0x8] ;  /* 0x0000080cff097984 */ /* 0x000ee80008000800 */
[----:B------:R-:W4:Y:S01]  /*0c40*/  LDS R11, [UR12+0xc] ;  /* 0x00000c0cff0b7984 */ /* 0x000f220008000800 */
[----:B0-----:R-:W-:-:S04]  /*0c50*/  FFMA R0, R5, R0, R2 ;  /* 0x0000000005007223 */ /* 0x001fc80000000002 */
[----:B--2---:R-:W-:-:S04]  /*0c60*/  FFMA R0, R7, R6, R0 ;  /* 0x0000000607007223 */ /* 0x004fc80000000000 */
[----:B---3--:R-:W-:-:S04]  /*0c70*/  FFMA R0, R9, R8, R0 ;  /* 0x0000000809007223 */ /* 0x008fc80000000000 */
[----:B----4-:R-:W-:-:S07]  /*0c80*/  FFMA R2, R11, R10, R0 ;  /* 0x0000000a0b027223 */ /* 0x010fce0000000000 */
.L_x_15:
[----:B------:R-:W-:Y:S05]  /*0c90*/  BRA.U !UP3, `(.L_x_14) ;  /* 0x000000010b7c7547 */ /* 0x000fea000b800000 */
[----:B------:R-:W-:Y:S02]  /*0ca0*/  UIADD3 UR12, UPT, UPT, UR20, -0x1, URZ ;  /* 0xffffffff140c7890 */ /* 0x000fe4000fffe0ff */
[----:B------:R-:W-:Y:S02]  /*0cb0*/  UISETP.NE.AND UP4, UPT, UR36, URZ, UPT ;  /* 0x000000ff2400728c */ /* 0x000fe4000bf85270 */
[----:B------:R-:W-:-:S09]  /*0cc0*/  UISETP.NE.AND UP3, UPT, UR12, URZ, UPT ;  /* 0x000000ff0c00728c */ /* 0x000fd2000bf65270 */
[----:B------:R-:W-:Y:S05]  /*0cd0*/  BRA.U !UP3, `(.L_x_16) ;  /* 0x000000010b3c7547 */ /* 0x000fea000b800000 */
        /* <DEDUP_REMOVED lines=10> */
[----:B------:R-:W-:-:S09]  /*0d80*/  ULEA UR12, UR12, UR13, 0x2 ;  /* 0x0000000d0c0c7291 */ /* 0x000fd2000f8e10ff */
[----:B------:R-:W0:Y:S04]  /*0d90*/  LDS R5, [UR12] ;  /* 0x0000000cff057984 */ /* 0x000e280008000800 */
[----:B------:R-:W2:Y:S01]  /*0da0*/  LDS R7, [UR12+0x4] ;  /* 0x0000040cff077984 */ /* 0x000ea20008000800 */
[----:B0-----:R-:W-:-:S04]  /*0db0*/  FFMA R0, R5, R0, R2 ;  /* 0x0000000005007223 */ /* 0x001fc80000000002 */
[----:B--2---:R-:W-:-:S07]  /*0dc0*/  FFMA R2, R7, R6, R0 ;  /* 0x0000000607027223 */ /* 0x004fce0000000000 */
.L_x_16:
        /* <DEDUP_REMOVED lines=8> */
[----:B0-----:R-:W-:-:S04]  /*0e50*/  ULEA UR16, UR17, UR16, 0x18 ;  /* 0x0000001011107291 */ /* 0x001fc8000f8ec0ff */
[----:B------:R-:W-:-:S09]  /*0e60*/  ULEA UR5, UR5, UR16, 0x2 ;  /* 0x0000001005057291 */ /* 0x000fd2000f8e10ff */
[----:B--2---:R-:W0:Y:S02]  /*0e70*/  LDS R5, [UR5] ;  /* 0x00000005ff057984 */ /* 0x004e240008000800 */
[----:B0-----:R-:W-:-:S07]  /*0e80*/  FFMA R2, R5, R0, R2 ;  /* 0x0000000005027223 */ /* 0x001fce0000000002 */
.L_x_14:
[----:B------:R-:W0:Y:S01]  /*0e90*/  LDCU UR5, c[0x0][0x3b8] ;  /* 0x00007700ff0577ac */ /* 0x000e220008000800 */
[----:B------:R-:W3:Y:S01]  /*0ea0*/  LDCU UR12, c[0x0][0x3b4] ;  /* 0x00007680ff0c77ac */ /* 0x000ee20008000800 */
[----:B0-----:R-:W-:Y:S02]  /*0eb0*/  UIMAD UR5, UR4, UR5, UR41 ;  /* 0x00000005040572a4 */ /* 0x001fe4000f8e0229 */
[----:B------:R-:W-:Y:S01]  /*0ec0*/  UIADD3 UR4, UPT, UPT, UR4, 0x1, URZ ;  /* 0x0000000104047890 */ /* 0x000fe2000fffe0ff */
[----:B---3--:R-:W-:Y:S01]  /*0ed0*/  MOV R0, UR12 ;  /* 0x0000000c00007c02 */ /* 0x008fe20008000f00 */
[----:B------:R-:W-:-:S04]  /*0ee0*/  ULEA UR5, UR5, UR28, 0x2 ;  /* 0x0000001c05057291 */ /* 0x000fc8000f8e10ff */
[----:B------:R-:W-:-:S05]  /*0ef0*/  ISETP.NE.AND P1, PT, R0, UR4, PT ;  /* 0x0000000400007c0c */ /* 0x000fca000bf25270 */
[----:B------:R0:W-:Y:S08]  /*0f00*/  STS [UR5], R2 ;  /* 0x00000002ff007988 */ /* 0x0001f00008000805 */
[----:B0-----:R-:W-:Y:S05]  /*0f10*/  @!P1 BRA `(.L_x_10) ;  /* 0x0000000400009947 */ /* 0x001fea0003800000 */
[----:B------:R-:W-:Y:S05]  /*0f20*/  BRA `(.L_x_17) ;  /* 0xfffffff800447947 */ /* 0x000fea000383ffff */
.L_x_11:
[----:B------:R-:W-:Y:S01]  /*0f30*/  ISETP.GE.U32.AND P1, PT, R0, 0x8, PT ;  /* 0x000000080000780c */ /* 0x000fe20003f26070 */
[----:B----4-:R-:W-:-:S12]  /*0f40*/  HFMA2 R2, -RZ, RZ, 0, 0 ;  /* 0x00000000ff027431 */ /* 0x010fd800000001ff */
[----:B------:R-:W-:Y:S05]  /*0f50*/  @!P1 BRA `(.L_x_18) ;  /* 0x0000000000649947 */ /* 0x000fea0003800000 */
[----:B------:R-:W0:Y:S01]  /*0f60*/  LDCU UR45, c[0x0][0x3b8] ;  /* 0x00007700ff2d77ac */ /* 0x000e220008000800 */
[----:B------:R-:W3:Y:S01]  /*0f70*/  LDCU UR46, c[0x0][0x3b4] ;  /* 0x00007680ff2e77ac */ /* 0x000ee20008000800 */
[----:B------:R-:W-:-:S05]  /*0f80*/  UMOV UR4, URZ ;  /* 0x000000ff00047c82 */ /* 0x000fca0008000000 */
.L_x_19:
[----:B0-----:R-:W-:Y:S02]  /*0f90*/  UIMAD UR5, UR4, UR45, UR41 ;  /* 0x0000002d040572a4 */ /* 0x001fe4000f8e0229 */
[----:B------:R-:W-:Y:S02]  /*0fa0*/  UIADD3 UR4, UPT, UPT, UR4, 0x8, URZ ;  /* 0x0000000804047890 */ /* 0x000fe4000fffe0ff */
[----:B------:R-:W-:-:S04]  /*0fb0*/  ULEA UR5, UR5, UR28, 0x2 ;  /* 0x0000001c05057291 */ /* 0x000fc8000f8e10ff */
[----:B------:R-:W-:-:S04]  /*0fc0*/  ULEA UR11, UR45, UR5, 0x2 ;  /* 0x000000052d0b7291 */ /* 0x000fc8000f8e10ff */
[----:B------:R-:W-:Y:S01]  /*0fd0*/  ULEA UR12, UR45, UR11, 0x2 ;  /* 0x0000000b2d0c7291 */ /* 0x000fe2000f8e10ff */
[----:B------:R-:W-:Y:S01]  /*0fe0*/  STS [UR5], RZ ;  /* 0x000000ffff007988 */ /* 0x000fe20008000805 */
[----:B---3--:R-:W-:Y:S02]  /*0ff0*/  ULOP3.LUT UR5, UR46, 0x7ffffff8, URZ, 0xc0, !UPT ;  /* 0x7ffffff82e057892 */ /* 0x008fe4000f8ec0ff */
[----:B------:R-:W-:Y:S01]  /*1000*/  ULEA UR13, UR45, UR12, 0x2 ;  /* 0x0000000c2d0d7291 */ /* 0x000fe2000f8e10ff */
[----:B------:R-:W-:Y:S01]  /*1010*/  STS [UR11], RZ ;  /* 0x000000ffff007988 */ /* 0x000fe2000800080b */
[----:B------:R-:W-:Y:S02]  /*1020*/  UISETP.NE.AND UP2, UPT, UR4, UR5, UPT ;  /* 0x000000050400728c */ /* 0x000fe4000bf45270 */
[----:B------:R-:W-:Y:S01]  /*1030*/  ULEA UR16, UR45, UR13, 0x2 ;  /* 0x0000000d2d107291 */ /* 0x000fe2000f8e10ff */
[----:B------:R-:W-:Y:S03]  /*1040*/  STS [UR12], RZ ;  /* 0x000000ffff007988 */ /* 0x000fe6000800080c */
[----:B------:R-:W-:Y:S01]  /*1050*/  ULEA UR17, UR45, UR16, 0x2 ;  /* 0x000000102d117291 */ /* 0x000fe2000f8e10ff */
[----:B------:R-:W-:Y:S03]  /*1060*/  STS [UR13], RZ ;  /* 0x000000ffff007988 */ /* 0x000fe6000800080d */
[----:B------:R-:W-:Y:S01]  /*1070*/  ULEA UR43, UR45, UR17, 0x2 ;  /* 0x000000112d2b7291 */ /* 0x000fe2000f8e10ff */
[----:B------:R-:W-:Y:S03]  /*1080*/  STS [UR16], RZ ;  /* 0x000000ffff007988 */ /* 0x000fe60008000810 */
[----:B------:R-:W-:Y:S01]  /*1090*/  ULEA UR44, UR45, UR43, 0x2 ;  /* 0x0000002b2d2c7291 */ /* 0x000fe2000f8e10ff */
[----:B------:R-:W-:Y:S04]  /*10a0*/  STS [UR17], RZ ;  /* 0x000000ffff007988 */ /* 0x000fe80008000811 */
[----:B------:R-:W-:Y:S04]  /*10b0*/  STS [UR43], RZ ;  /* 0x000000ffff007988 */ /* 0x000fe8000800082b */
[----:B------:R-:W-:Y:S01]  /*10c0*/  STS [UR44], RZ ;  /* 0x000000ffff007988 */ /* 0x000fe2000800082c */
[----:B------:R-:W-:Y:S05]  /*10d0*/  BRA.U UP2, `(.L_x_19) ;  /* 0xfffffffd02ac7547 */ /* 0x000fea000b83ffff */
[----:B------:R-:W-:-:S07]  /*10e0*/  MOV R2, UR5 ;  /* 0x0000000500027c02 */ /* 0x000fce0008000f00 */
.L_x_18:
[----:B------:R-:W0:Y:S02]  /*10f0*/  LDCU UR4, c[0x0][0x3b4] ;  /* 0x00007680ff0477ac */ /* 0x000e240008000800 */
[----:B0-----:R-:W-:-:S04]  /*1100*/  ULOP3.LUT UR4, UR4, 0x7, URZ, 0xc0, !UPT ;  /* 0x0000000704047892 */ /* 0x001fc8000f8ec0ff */
[----:B------:R-:W-:-:S09]  /*1110*/  UISETP.NE.AND UP2, UPT, UR4, URZ, UPT ;  /* 0x000000ff0400728c */ /* 0x000fd2000bf45270 */
[----:B------:R-:W-:Y:S05]  /*1120*/  BRA.U !UP2, `(.L_x_10) ;  /* 0x000000010a7c7547 */ /* 0x000fea000b800000 */
[----:B------:R-:W-:Y:S01]  /*1130*/  UIADD3 UR4, UPT, UPT, UR4, -0x1, URZ ;  /* 0xffffffff04047890 */ /* 0x000fe2000fffe0ff */
[----:B------:R-:W-:-:S03]  /*1140*/  LOP3.LUT P1, R9, R0, 0x3, RZ, 0xc0, !PT ;  /* 0x0000000300097812 */ /* 0x000fc6000782c0ff */
[----:B------:R-:W-:-:S09]  /*1150*/  UISETP.GE.U32.AND UP2, UPT, UR4, 0x3, UPT ;  /* 0x000000030400788c */ /* 0x000fd2000bf46070 */
[----:B------:R-:W-:Y:S05]  /*1160*/  BRA.U !UP2, `(.L_x_20) ;  /* 0x000000010a2c7547 */ /* 0x000fea000b800000 */
[----:B--2---:R-:W0:Y:S02]  /*1170*/  LDC R8, c[0x0][0x3b8] ;  /* 0x0000ee00ff087b82 */ /* 0x004e240000000800 */
[C---:B0-----:R-:W-:Y:S01]  /*1180*/  IMAD R5, R2.reuse, R8, UR41 ;  /* 0x0000002902057e24 */ /* 0x041fe2000f8e0208 */
[----:B------:R-:W-:-:S04]  /*1190*/  IADD3 R2, PT, PT, R2, 0x4, RZ ;  /* 0x0000000402027810 */ /* 0x000fc80007ffe0ff */
[----:B------:R-:W-:-:S04]  /*11a0*/  LEA R5, R5, UR28, 0x2 ;  /* 0x0000001c05057c11 */ /* 0x000fc8000f8e10ff */
[C---:B------:R-:W-:Y:S01]  /*11b0*/  LEA R6, R8.reuse, R5, 0x2 ;  /* 0x0000000508067211 */ /* 0x040fe200078e10ff */
[----:B------:R0:W-:Y:S03]  /*11c0*/  STS [R5], RZ ;  /* 0x000000ff05007388 */ /* 0x0001e60000000800 */
[C---:B------:R-:W-:Y:S01]  /*11d0*/  LEA R7, R8.reuse, R6, 0x2 ;  /* 0x0000000608077211 */ /* 0x040fe200078e10ff */
[----:B------:R0:W-:Y:S03]  /*11e0*/  STS [R6], RZ ;  /* 0x000000ff06007388 */ /* 0x0001e60000000800 */
[----:B------:R-:W-:Y:S01]  /*11f0*/  LEA R8, R8, R7, 0x2 ;  /* 0x0000000708087211 */ /* 0x000fe200078e10ff */
[----:B------:R0:W-:Y:S04]  /*1200*/  STS [R7], RZ ;  /* 0x000000ff07007388 */ /* 0x0001e80000000800 */
[----:B------:R0:W-:Y:S02]  /*1210*/  STS [R8], RZ ;  /* 0x000000ff08007388 */ /* 0x0001e40000000800 */
.L_x_20:
[----:B------:R-:W-:Y:S05]  /*1220*/  @!P1 BRA `(.L_x_10) ;  /* 0x00000000003c9947 */ /* 0x000fea0003800000 */
[----:B0-2---:R-:W-:Y:S02]  /*1230*/  LOP3.LUT R5, R0, 0x1, RZ, 0xc0, !PT ;  /* 0x0000000100057812 */ /* 0x005fe400078ec0ff */
[----:B------:R-:W-:Y:S02]  /*1240*/  ISETP.NE.AND P1, PT, R9, 0x1, PT ;  /* 0x000000010900780c */ /* 0x000fe40003f25270 */
[----:B------:R-:W-:-:S13]  /*1250*/  ISETP.NE.U32.AND P2, PT, R5, 0x1, PT ;  /* 0x000000010500780c */ /* 0x000fda0003f45070 */
[----:B------:R-:W0:Y:S01]  /*1260*/  @!P2 LDC R7, c[0x0][0x3b8] ;  /* 0x0000ee00ff07ab82 */ /* 0x000e220000000800 */
[----:B------:R-:W-:Y:S05]  /*1270*/  @!P1 BRA `(.L_x_21) ;  /* 0x00000000001c9947 */ /* 0x000fea0003800000 */
[----:B------:R-:W2:Y:S02]  /*1280*/  LDC R5, c[0x0][0x3b8] ;  /* 0x0000ee00ff057b82 */ /* 0x000ea40000000800 */
[C---:B--2---:R-:W-:Y:S01]  /*1290*/  IMAD R6, R2.reuse, R5, UR41 ;  /* 0x0000002902067e24 */ /* 0x044fe2000f8e0205 */
[----:B------:R-:W-:-:S04]  /*12a0*/  IADD3 R2, PT, PT, R2, 0x2, RZ ;  /* 0x0000000202027810 */ /* 0x000fc80007ffe0ff */
[----:B------:R-:W-:-:S04]  /*12b0*/  LEA R6, R6, UR28, 0x2 ;  /* 0x0000001c06067c11 */ /* 0x000fc8000f8e10ff */
[----:B------:R-:W-:Y:S01]  /*12c0*/  LEA R5, R5, R6, 0x2 ;  /* 0x0000000605057211 */ /* 0x000fe200078e10ff */
[----:B------:R2:W-:Y:S04]  /*12d0*/  STS [R6], RZ ;  /* 0x000000ff06007388 */ /* 0x0005e80000000800 */
[----:B------:R2:W-:Y:S02]  /*12e0*/  STS [R5], RZ ;  /* 0x000000ff05007388 */ /* 0x0005e40000000800 */
.L_x_21:
[----:B0-----:R-:W-:-:S05]  /*12f0*/  @!P2 IMAD R2, R2, R7, UR41 ;  /* 0x000000290202ae24 */ /* 0x001fca000f8e0207 */
[----:B------:R-:W-:-:S05]  /*1300*/  @!P2 LEA R2, R2, UR28, 0x2 ;  /* 0x0000001c0202ac11 */ /* 0x000fca000f8e10ff */
[----:B------:R3:W-:Y:S02]  /*1310*/  @!P2 STS [R2], RZ ;  /* 0x000000ff0200a388 */ /* 0x0007e40000000800 */
.L_x_10:
[----:B------:R-:W-:Y:S06]  /*1320*/  BAR.SYNC.DEFER_BLOCKING 0x0 ;  /* 0x0000000000007b1d */ /* 0x000fec0000010000 */
[----:B------:R-:W0:Y:S01]  /*1330*/  LDCU UR5, c[0x0][0x3b8] ;  /* 0x00007700ff0577ac */ /* 0x000e220008000800 */
[----:B------:R-:W-:Y:S04]  /*1340*/  BSSY.RECONVERGENT B0, `(.L_x_22) ;  /* 0x000006f000007945 */ /* 0x000fe80003800200 */
[----:B------:R-:W-:Y:S05]  /*1350*/  @P4 BRA `(.L_x_23) ;  /* 0x0000000400b44947 */ /* 0x000fea0003800000 */
[----:B------:R-:W5:Y:S02]  /*1360*/  LDCU UR4, c[0x0][0x3b8] ;  /* 0x00007700ff0477ac */ /* 0x000f640008000800 */
[----:B-----5:R-:W-:-:S09]  /*1370*/  UISETP.GT.AND UP2, UPT, UR4, URZ, UPT ;  /* 0x000000ff0400728c */ /* 0x020fd2000bf44270 */
[----:B------:R-:W-:Y:S05]  /*1380*/  BRA.U UP2, `(.L_x_24) ;  /* 0x0000000102287547 */ /* 0x000fea000b800000 */
[----:B------:R-:W-:Y:S01]  /*1390*/  BSSY.RECONVERGENT B1, `(.L_x_25) ;  /* 0x0000008000017945 */ /* 0x000fe20003800200 */
[----:B0-2-4-:R-:W-:Y:S02]  /*13a0*/  MOV R5, R4 ;  /* 0x0000000400057202 */ /* 0x015fe40000000f00 */
[----:B------:R-:W-:-:S07]  /*13b0*/  MOV R7, 0xff800000 ;  /* 0xff80000000077802 */ /* 0x000fce0000000f00 */
.L_x_26:
[C---:B---3--:R-:W-:Y:S02]  /*13c0*/  LEA R2, R5.reuse, UR25, 0x2 ;  /* 0x0000001905027c11 */ /* 0x048fe4000f8e10ff */
[----:B------:R-:W-:-:S03]  /*13d0*/  IADD3 R5, PT, PT, R5, UR32, RZ ;  /* 0x0000002005057c10 */ /* 0x000fc6000fffe0ff */
[----:B------:R0:W-:Y:S01]  /*13e0*/  STS [R2], R7 ;  /* 0x0000000702007388 */ /* 0x0001e20000000800 */
[----:B------:R-:W-:-:S13]  /*13f0*/  ISETP.GE.AND P1, PT, R5, R0, PT ;  /* 0x000000000500720c */ /* 0x000fda0003f26270 */
[----:B0-----:R-:W-:Y:S05]  /*1400*/  @!P1 BRA `(.L_x_26) ;  /* 0xfffffffc00ec9947 */ /* 0x001fea000383ffff */
[----:B------:R-:W-:Y:S05]  /*1410*/  BSYNC.RECONVERGENT B1 ;  /* 0x0000000000017941 */ /* 0x000fea0003800200 */
.L_x_25:
[----:B------:R-:W-:Y:S05]  /*1420*/  BRA `(.L_x_23) ;  /* 0x0000000400807947 */ /* 0x000fea0003800000 */
.L_x_24:
[----:B---34-:R-:W3:Y:S01]  /*1430*/  LDC R2, c[0x0][0x3b8] ;  /* 0x0000ee00ff027b82 */ /* 0x018ee20000000800 */
[----:B0-2---:R-:W-:Y:S02]  /*1440*/  MOV R5, R4 ;  /* 0x0000000400057202 */ /* 0x005fe40000000f00 */
[----:B---3--:R-:W-:-:S04]  /*1450*/  LOP3.LUT R2, R2, 0xf, RZ, 0xc0, !PT ;  /* 0x0000000f02027812 */ /* 0x008fc800078ec0ff */
[----:B------:R-:W-:-:S04]  /*1460*/  IADD3 R0, PT, PT, R2, -0x1, RZ ;  /* 0xffffffff02007810 */ /* 0x000fc80007ffe0ff */
[----:B------:R-:W-:-:S13]  /*1470*/  ISETP.GE.U32.AND P1, PT, R0, 0x7, PT ;  /* 0x000000070000780c */ /* 0x000fda0003f26070 */
.L_x_32:
[----:B------:R-:W-:Y:S01]  /*1480*/  UISETP.GE.U32.AND UP2, UPT, UR29, 0xf, UPT ;  /* 0x0000000f1d00788c */ /* 0x000fe2000bf46070 */
[----:B------:R-:W-:Y:S01]  /*1490*/  HFMA2 R0, -RZ, RZ, 0, 0 ;  /* 0x00000000ff007431 */ /* 0x000fe200000001ff */
[----:B------:R-:W-:-:S07]  /*14a0*/  MOV R7, 0xff800000 ;  /* 0xff80000000077802 */ /* 0x000fce0000000f00 */
[----:B------:R-:W-:Y:S05]  /*14b0*/  BRA.U !UP2, `(.L_x_27) ;  /* 0x000000010a807547 */ /* 0x000fea000b800000 */
[----:B------:R-:W-:Y:S02]  /*14c0*/  MOV R7, 0xff800000 ;  /* 0xff80000000077802 */ /* 0x000fe40000000f00 */
[----:B------:R-:W-:-:S07]  /*14d0*/  MOV R0, RZ ;  /* 0x000000ff00007202 */ /* 0x000fce0000000f00 */
.L_x_28:
[----:B------:R-:W-:Y:S01]  /*14e0*/  IMAD R6, R5, UR5, R0 ;  /* 0x0000000505067c24 */ /* 0x000fe2000f8e0200 */
[----:B------:R-:W-:-:S04]  /*14f0*/  IADD3 R0, PT, PT, R0, 0x10, RZ ;  /* 0x0000001000007810 */ /* 0x000fc80007ffe0ff */
[----:B------:R-:W-:Y:S02]  /*1500*/  LEA R8, R6, UR28, 0x2 ;  /* 0x0000001c06087c11 */ /* 0x000fe4000f8e10ff */
[----:B------:R-:W-:-:S03]  /*1510*/  ISETP.NE.AND P2, PT, R0, UR24, PT ;  /* 0x0000001800007c0c */ /* 0x000fc6000bf45270 */
[----:B------:R-:W-:Y:S04]  /*1520*/  LDS R10, [R8] ;  /* 0x00000000080a7984 */ /* 0x000fe80000000800 */
[----:B------:R-:W0:Y:S04]  /*1530*/  LDS R9, [R8+0x4] ;  /* 0x0000040008097984 */ /* 0x000e280000000800 */
[----:B-1----:R-:W-:Y:S04]  /*1540*/  LDS R12, [R8+0x8] ;  /* 0x00000800080c7984 */ /* 0x002fe80000000800 */
[----:B------:R-:W1:Y:S04]  /*1550*/  LDS R11, [R8+0xc] ;  /* 0x00000c00080b7984 */ /* 0x000e680000000800 */
[----:B------:R-:W-:Y:S04]  /*1560*/  LDS R14, [R8+0x10] ;  /* 0x00001000080e7984 */ /* 0x000fe80000000800 */
[----:B------:R-:W2:Y:S04]  /*1570*/  LDS R13, [R8+0x14] ;  /* 0x00001400080d7984 */ /* 0x000ea80000000800 */
[----:B------:R-:W-:Y:S04]  /*1580*/  LDS R16, [R8+0x18] ;  /* 0x0000180008107984 */ /* 0x000fe80000000800 */
[----:B------:R-:W3:Y:S04]  /*1590*/  LDS R15, [R8+0x1c] ;  /* 0x00001c00080f7984 */ /* 0x000ee80000000800 */
[----:B------:R-:W-:Y:S04]  /*15a0*/  LDS R18, [R8+0x20] ;  /* 0x0000200008127984 */ /* 0x000fe80000000800 */
[----:B------:R-:W4:Y:S04]  /*15b0*/  LDS R17, [R8+0x24] ;  /* 0x0000240008117984 */ /* 0x000f280000000800 */
[----:B------:R-:W-:Y:S04]  /*15c0*/  LDS R20, [R8+0x28] ;  /* 0x0000280008147984 */ /* 0x000fe80000000800 */
[----:B------:R-:W5:Y:S01]  /*15d0*/  LDS R19, [R8+0x2c] ;  /* 0x00002c0008137984 */ /* 0x000f620000000800 */
[----:B0-----:R-:W-:-:S03]  /*15e0*/  FMNMX3 R9, R7, R10, R9, !PT ;  /* 0x0000000a07097276 */ /* 0x001fc60007800009 */
[----:B------:R-:W-:Y:S04]  /*15f0*/  LDS R22, [R8+0x30] ;  /* 0x0000300008167984 */ /* 0x000fe80000000800 */
[----:B------:R-:W0:Y:S01]  /*1600*/  LDS R21, [R8+0x34] ;  /* 0x0000340008157984 */ /* 0x000e220000000800 */
[----:B-1----:R-:W-:-:S03]  /*1610*/  FMNMX3 R9, R9, R12, R11, !PT ;  /* 0x0000000c09097276 */ /* 0x002fc6000780000b */
[----:B------:R-:W-:Y:S04]  /*1620*/  LDS R6, [R8+0x38] ;  /* 0x0000380008067984 */ /* 0x000fe80000000800 */
[----:B------:R-:W1:Y:S01]  /*1630*/  LDS R23, [R8+0x3c] ;  /* 0x00003c0008177984 */ /* 0x000e620000000800 */
[----:B--2---:R-:W-:-:S04]  /*1640*/  FMNMX3 R9, R9, R14, R13, !PT ;  /* 0x0000000e09097276 */ /* 0x004fc8000780000d */
[----:B---3--:R-:W-:-:S04]  /*1650*/  FMNMX3 R9, R9, R16, R15, !PT ;  /* 0x0000001009097276 */ /* 0x008fc8000780000f */
[----:B----4-:R-:W-:-:S04]  /*1660*/  FMNMX3 R9, R9, R18, R17, !PT ;  /* 0x0000001209097276 */ /* 0x010fc80007800011 */
[----:B-----5:R-:W-:-:S04]  /*1670*/  FMNMX3 R9, R9, R20, R19, !PT ;  /* 0x0000001409097276 */ /* 0x020fc80007800013 */
[----:B0-----:R-:W-:-:S04]  /*1680*/  FMNMX3 R9, R9, R22, R21, !PT ;  /* 0x0000001609097276 */ /* 0x001fc80007800015 */
[----:B-1----:R-:W-:Y:S01]  /*1690*/  FMNMX3 R7, R9, R6, R23, !PT ;  /* 0x0000000609077276 */ /* 0x002fe20007800017 */
[----:B------:R-:W-:Y:S06]  /*16a0*/  @P2 BRA `(.L_x_28) ;  /* 0xfffffffc008c2947 */ /* 0x000fec000383ffff */
[----:B------:R-:W-:-:S07]  /*16b0*/  MOV R0, UR24 ;  /* 0x0000001800007c02 */ /* 0x000fce0008000f00 */
.L_x_27:
[----:B------:R-:W-:-:S13]  /*16c0*/  ISETP.NE.AND P2, PT, R2, RZ, PT ;  /* 0x000000ff0200720c */ /* 0x000fda0003f45270 */
[----:B------:R-:W-:Y:S05]  /*16d0*/  @!P2 BRA `(.L_x_29) ;  /* 0x0000000000b8a947 */ /* 0x000fea0003800000 */
[----:B------:R-:W-:Y:S01]  /*16e0*/  UISETP.NE.AND UP2, UPT, UR27, URZ, UPT ;  /* 0x000000ff1b00728c */ /* 0x000fe2000bf45270 */
[----:B------:R-:W-:Y:S10]  /*16f0*/  @!P1 BRA `(.L_x_30) ;  /* 0x0000000000409947 */ /* 0x000ff40003800000 */
[----:B------:R-:W0:Y:S02]  /*1700*/  LDCU UR4, c[0x0][0x3b8] ;  /* 0x00007700ff0477ac */ /* 0x000e240008000800 */
[----:B0-----:R-:W-:Y:S01]  /*1710*/  IMAD R6, R5, UR4, R0 ;  /* 0x0000000405067c24 */ /* 0x001fe2000f8e0200 */
[----:B------:R-:W-:-:S04]  /*1720*/  IADD3 R0, PT, PT, R0, 0x8, RZ ;  /* 0x0000000800007810 */ /* 0x000fc80007ffe0ff */
[----:B------:R-:W-:-:S05]  /*1730*/  LEA R6, R6, UR28, 0x2 ;  /* 0x0000001c06067c11 */ /* 0x000fca000f8e10ff */
[----:B------:R-:W-:Y:S04]  /*1740*/  LDS R8, [R6] ;  /* 0x0000000006087984 */ /* 0x000fe80000000800 */
[----:B------:R-:W0:Y:S04]  /*1750*/  LDS R9, [R6+0x4] ;  /* 0x0000040006097984 */ /* 0x000e280000000800 */
[----:B------:R-:W-:Y:S04]  /*1760*/  LDS R11, [R6+0x8] ;  /* 0x00000800060b7984 */ /* 0x000fe80000000800 */
[----:B------:R-:W2:Y:S04]  /*1770*/  LDS R10, [R6+0xc] ;  /* 0x00000c00060a7984 */ /* 0x000ea80000000800 */
[----:B------:R-:W-:Y:S04]  /*1780*/  LDS R13, [R6+0x10] ;  /* 0x00001000060d7984 */ /* 0x000fe80000000800 */
[----:B-1----:R-:W1:Y:S04]  /*1790*/  LDS R12, [R6+0x14] ;  /* 0x00001400060c7984 */ /* 0x002e680000000800 */
[----:B------:R-:W-:Y:S04]  /*17a0*/  LDS R15, [R6+0x18] ;  /* 0x00001800060f7984 */ /* 0x000fe80000000800 */
[----:B------:R-:W3:Y:S01]  /*17b0*/  LDS R14, [R6+0x1c] ;  /* 0x00001c00060e7984 */ /* 0x000ee20000000800 */
[----:B0-----:R-:W-:-:S04]  /*17c0*/  FMNMX3 R8, R7, R8, R9, !PT ;  /* 0x0000000807087276 */ /* 0x001fc80007800009 */
[----:B--2---:R-:W-:-:S04]  /*17d0*/  FMNMX3 R8, R8, R11, R10, !PT ;  /* 0x0000000b08087276 */ /* 0x004fc8000780000a */
[----:B-1----:R-:W-:-:S04]  /*17e0*/  FMNMX3 R8, R8, R13, R12, !PT ;  /* 0x0000000d08087276 */ /* 0x002fc8000780000c */
[----:B---3--:R-:W-:-:S07]  /*17f0*/  FMNMX3 R7, R8, R15, R14, !PT ;  /* 0x0000000f08077276 */ /* 0x008fce000780000e */
.L_x_30:
[----:B------:R-:W-:Y:S05]  /*1800*/  BRA.U !UP2, `(.L_x_29) ;  /* 0x000000010a6c7547 */ /* 0x000fea000b800000 */
[----:B------:R-:W-:Y:S02]  /*1810*/  UISETP.GE.U32.AND UP2, UPT, UR39, 0x3, UPT ;  /* 0x000000032700788c */ /* 0x000fe4000bf46070 */
[----:B------:R-:W-:-:S07]  /*1820*/  UISETP.NE.AND UP3, UPT, UR26, URZ, UPT ;  /* 0x000000ff1a00728c */ /* 0x000fce000bf65270 */
[----:B------:R-:W-:Y:S05]  /*1830*/  BRA.U !UP2, `(.L_x_31) ;  /* 0x000000010a287547 */ /* 0x000fea000b800000 */
[----:B------:R-:W0:Y:S02]  /*1840*/  LDCU UR4, c[0x0][0x3b8] ;  /* 0x00007700ff0477ac */ /* 0x000e240008000800 */
[----:B0-----:R-:W-:Y:S01]  /*1850*/  IMAD R6, R5, UR4, R0 ;  /* 0x0000000405067c24 */ /* 0x001fe2000f8e0200 */
[----:B------:R-:W-:-:S04]  /*1860*/  IADD3 R0, PT, PT, R0, 0x4, RZ ;  /* 0x0000000400007810 */ /* 0x000fc80007ffe0ff */
[----:B------:R-:W-:-:S05]  /*1870*/  LEA R6, R6, UR28, 0x2 ;  /* 0x0000001c06067c11 */ /* 0x000fca000f8e10ff */
[----:B------:R-:W-:Y:S04]  /*1880*/  LDS R8, [R6] ;  /* 0x0000000006087984 */ /* 0x000fe80000000800 */
[----:B------:R-:W0:Y:S04]  /*1890*/  LDS R9, [R6+0x4] ;  /* 0x0000040006097984 */ /* 0x000e280000000800 */
[----:B------:R-:W-:Y:S04]  /*18a0*/  LDS R10, [R6+0x8] ;  /* 0x00000800060a7984 */ /* 0x000fe80000000800 */
[----:B------:R-:W2:Y:S01]  /*18b0*/  LDS R11, [R6+0xc] ;  /* 0x00000c00060b7984 */ /* 0x000ea20000000800 */
[----:B0-----:R-:W-:-:S04]  /*18c0*/  FMNMX3 R7, R7, R8, R9, !PT ;  /* 0x0000000807077276 */ /* 0x001fc80007800009 */
[----:B--2---:R-:W-:-:S07]  /*18d0*/  FMNMX3 R7, R7, R10, R11, !PT ;  /* 0x0000000a07077276 */ /* 0x004fce000780000b */
.L_x_31:
[----:B------:R-:W-:Y:S05]  /*18e0*/  BRA.U !UP3, `(.L_x_29) ;  /* 0x000000010b347547 */ /* 0x000fea000b800000 */
[----:B------:R-:W0:Y:S01]  /*18f0*/  LDCU UR4, c[0x0][0x3b8] ;  /* 0x00007700ff0477ac */ /* 0x000e220008000800 */
[----:B------:R-:W-:Y:S01]  /*1900*/  UISETP.NE.AND UP2, UPT, UR26, 0x1, UPT ;  /* 0x000000011a00788c */ /* 0x000fe2000bf45270 */
[----:B0-----:R-:W-:-:S05]  /*1910*/  IMAD R0, R5, UR4, R0 ;  /* 0x0000000405007c24 */ /* 0x001fca000f8e0200 */
[----:B------:R-:W-:-:S05]  /*1920*/  LEA R8, R0, UR28, 0x2 ;  /* 0x0000001c00087c11 */ /* 0x000fca000f8e10ff */
[----:B------:R-:W0:Y:S02]  /*1930*/  LDS R0, [R8] ;  /* 0x0000000008007984 */ /* 0x000e240000000800 */
[----:B0-----:R-:W-:Y:S01]  /*1940*/  FMNMX R7, R7, R0, !PT ;  /* 0x0000000007077209 */ /* 0x001fe20007800000 */
[----:B------:R-:W-:Y:S06]  /*1950*/  BRA.U !UP2, `(.L_x_29) ;  /* 0x000000010a187547 */ /* 0x000fec000b800000 */
[----:B------:R-:W-:Y:S01]  /*1960*/  UISETP.NE.AND UP2, UPT, UR26, 0x2, UPT ;  /* 0x000000021a00788c */ /* 0x000fe2000bf45270 */
[----:B------:R-:W0:Y:S05]  /*1970*/  LDS R0, [R8+0x4] ;  /* 0x0000040008007984 */ /* 0x000e2a0000000800 */
[----:B------:R-:W-:-:S13]  /*1980*/  PLOP3.LUT P2, PT, PT, PT, UP2, 0x80, 0x8 ;  /* 0x000000000008781c */ /* 0x000fda0003f4f028 */
[----:B------:R-:W2:Y:S01]  /*1990*/  @P2 LDS R6, [R8+0x8] ;  /* 0x0000080008062984 */ /* 0x000ea20000000800 */
[----:B0-----:R-:W-:-:S04]  /*19a0*/  FMNMX R7, R7, R0, !PT ;  /* 0x0000000007077209 */ /* 0x001fc80007800000 */
[----:B--2---:R-:W-:-:S07]  /*19b0*/  @P2 FMNMX R7, R7, R6, !PT ;  /* 0x0000000607072209 */ /* 0x004fce0007800000 */
.L_x_29:
[----:B------:R-:W0:Y:S01]  /*19c0*/  LDCU UR4, c[0x0][0x3b4] ;  /* 0x00007680ff0477ac */ /* 0x000e220008000800 */
[C---:B------:R-:W-:Y:S02]  /*19d0*/  LEA R6, R5.reuse, UR25, 0x2 ;  /* 0x0000001905067c11 */ /* 0x040fe4000f8e10ff */
[----:B------:R-:W-:-:S03]  /*19e0*/  IADD3 R5, PT, PT, R5, UR32, RZ ;  /* 0x0000002005057c10 */ /* 0x000fc6000fffe0ff */
[----:B------:R2:W-:Y:S01]  /*19f0*/  STS [R6], R7 ;  /* 0x0000000706007388 */ /* 0x0005e20000000800 */
[----:B0-----:R-:W-:-:S04]  /*1a00*/  MOV R0, UR4 ;  /* 0x0000000400007c02 */ /* 0x001fc80008000f00 */
[----:B------:R-:W-:-:S13]  /*1a10*/  ISETP.GE.AND P2, PT, R5, R0, PT ;  /* 0x000000000500720c */ /* 0x000fda0003f46270 */
[----:B--2---:R-:W-:Y:S05]  /*1a20*/  @!P2 BRA `(.L_x_32) ;  /* 0xfffffff80094a947 */ /* 0x004fea000383ffff */
.L_x_23:
[----:B0-----:R-:W-:Y:S05]  /*1a30*/  BSYNC.RECONVERGENT B0 ;  /* 0x0000000000007941 */ /* 0x001fea0003800200 */
.L_x_22:
        /* <DEDUP_REMOVED lines=8> */
[----:B--2-4-:R-:W-:-:S07]  /*1ac0*/  MOV R5, R4 ;  /* 0x0000000400057202 */ /* 0x014fce0000000f00 */
.L_x_37:
[C---:B---3--:R-:W-:Y:S02]  /*1ad0*/  LEA R2, R5.reuse, UR10, 0x2 ;  /* 0x0000000a05027c11 */ /* 0x048fe4000f8e10ff */
[----:B------:R-:W-:-:S03]  /*1ae0*/  IADD3 R5, PT, PT, R5, UR32, RZ ;  /* 0x0000002005057c10 */ /* 0x000fc6000fffe0ff */
[----:B------:R2:W-:Y:S01]  /*1af0*/  STS [R2], RZ ;  /* 0x000000ff02007388 */ /* 0x0005e20000000800 */
[----:B------:R-:W-:-:S13]  /*1b00*/  ISETP.GE.AND P1, PT, R5, R0, PT ;  /* 0x000000000500720c */ /* 0x000fda0003f26270 */
[----:B--2---:R-:W-:Y:S05]  /*1b10*/  @!P1 BRA `(.L_x_37) ;  /* 0xfffffffc00ec9947 */ /* 0x004fea000383ffff */
[----:B0-----:R-:W-:Y:S05]  /*1b20*/  BSYNC.RECONVERGENT B1 ;  /* 0x0000000000017941 */ /* 0x001fea0003800200 */
.L_x_36:
[----:B------:R-:W-:Y:S05]  /*1b30*/  BRA `(.L_x_34) ;  /* 0x0000000800187947 */ /* 0x000fea0003800000 */
.L_x_35:
[----:B--2-4-:R-:W-:-:S07]  /*1b40*/  MOV R5, R4 ;  /* 0x0000000400057202 */ /* 0x014fce0000000f00 */
.L_x_42:
[----:B------:R-:W-:Y:S01]  /*1b50*/  UISETP.GE.U32.AND UP2, UPT, UR29, 0x3, UPT ;  /* 0x000000031d00788c */ /* 0x000fe2000bf46070 */
[----:B------:R-:W-:Y:S01]  /*1b60*/  HFMA2 R6, -RZ, RZ, 0, 0 ;  /* 0x00000000ff067431 */ /* 0x000fe200000001ff */
[----:B------:R-:W-:Y:S02]  /*1b70*/  LEA R0, R5, UR25, 0x2 ;  /* 0x0000001905007c11 */ /* 0x000fe4000f8e10ff */
[----:B---34-:R-:W-:-:S05]  /*1b80*/  MOV R2, RZ ;  /* 0x000000ff00027202 */ /* 0x018fca0000000f00 */
[----:B--2---:R-:W-:Y:S05]  /*1b90*/  BRA.U !UP2, `(.L_x_38) ;  /* 0x000000010afc7547 */ /* 0x004fea000b800000 */
[----:B------:R-:W-:Y:S02]  /*1ba0*/  MOV R6, RZ ;  /* 0x000000ff00067202 */ /* 0x000fe40000000f00 */
[----:B------:R-:W-:-:S07]  /*1bb0*/  MOV R2, RZ ;  /* 0x000000ff00027202 */ /* 0x000fce0000000f00 */
.L_x_39:
[----:B0-2---:R-:W-:Y:S01]  /*1bc0*/  IMAD R10, R5, UR5, R2 ;  /* 0x00000005050a7c24 */ /* 0x005fe2000f8e0202 */
[----:B-1----:R-:W-:Y:S01]  /*1bd0*/  LDS R12, [R0] ;  /* 0x00000000000c7984 */ /* 0x002fe20000000800 */
[----:B------:R-:W-:Y:S01]  /*1be0*/  HFMA2 R8, -RZ, RZ, 0.96630859375, -0.0022525787353515625 ;  /* 0x3bbb989dff087431 */ /* 0x000fe200000001ff */
[----:B------:R-:W-:Y:S02]  /*1bf0*/  IADD3 R2, PT, PT, R2, 0x4, RZ ;  /* 0x0000000402027810 */ /* 0x000fe40007ffe0ff */
[C---:B------:R-:W-:Y:S02]  /*1c00*/  LEA R7, R10.reuse, UR28, 0x2 ;  /* 0x0000001c0a077c11 */ /* 0x040fe4000f8e10ff */
[----:B------:R-:W-:Y:S02]  /*1c10*/  LEA R10, R10, UR38, 0x2 ;  /* 0x000000260a0a7c11 */ /* 0x000fe4000f8e10ff */
[----:B------:R-:W-:Y:S01]  /*1c20*/  ISETP.NE.AND P1, PT, R2, UR23, PT ;  /* 0x0000001702007c0c */ /* 0x000fe2000bf25270 */
[----:B------:R-:W0:Y:S02]  /*1c30*/  LDS R9, [R7] ;  /* 0x0000000007097984 */ /* 0x000e240000000800 */
[----:B0-----:R-:W-:Y:S01]  /*1c40*/  FADD R11, R9, -R12 ;  /* 0x8000000c090b7221 */ /* 0x001fe20000000000 */
[----:B------:R-:W-:-:S03]  /*1c50*/  MOV R9, 0x437c0000 ;  /* 0x437c000000097802 */ /* 0x000fc60000000f00 */
[----:B------:R-:W-:-:S04]  /*1c60*/  FFMA.SAT R12, R11, R8, 0.5 ;  /* 0x3f0000000b0c7423 */ /* 0x000fc80000002008 */
[----:B------:R-:W-:-:S04]  /*1c70*/  FFMA.RM R12, R12, R9, 12582913 ;  /* 0x4b4000010c0c7423 */ /* 0x000fc80000004009 */
[----:B------:R-:W-:-:S04]  /*1c80*/  FADD R14, R12, -12583039 ;  /* 0xcb40007f0c0e7421 */ /* 0x000fc80000000000 */
[----:B------:R-:W-:-:S04]  /*1c90*/  FFMA R14, R11, 1.4426950216293334961, -R14 ;  /* 0x3fb8aa3b0b0e7823 */ /* 0x000fc8000000080e */
[----:B------:R-:W-:Y:S01]  /*1ca0*/  FFMA R14, R11, 1.925963033500011079e-08, R14 ;  /* 0x32a570600b0e7823 */ /* 0x000fe2000000000e */
[----:B------:R-:W-:-:S05]  /*1cb0*/  SHF.L.U32 R11, R12, 0x17, RZ ;  /* 0x000000170c0b7819 */ /* 0x000fca00000006ff */
[----:B------:R-:W0:Y:S02]  /*1cc0*/  MUFU.EX2 R14, R14 ;  /* 0x0000000e000e7308 */ /* 0x000e240000000800 */
[----:B0-----:R-:W-:-:S04]  /*1cd0*/  FMUL R11, R11, R14 ;  /* 0x0000000e0b0b7220 */ /* 0x001fc80000400000 */
[----:B------:R-:W-:Y:S01]  /*1ce0*/  FADD R6, R11, R6 ;  /* 0x000000060b067221 */ /* 0x000fe20000000000 */
[----:B------:R-:W-:Y:S04]  /*1cf0*/  STS [R10], R11 ;  /* 0x0000000b0a007388 */ /* 0x000fe80000000800 */
[----:B------:R-:W-:Y:S04]  /*1d00*/  LDS R12, [R7+0x4] ;  /* 0x00000400070c7984 */ /* 0x000fe80000000800 */
[----:B------:R-:W0:Y:S02]  /*1d10*/  LDS R13, [R0] ;  /* 0x00000000000d7984 */ /* 0x000e240000000800 */
[----:B0-----:R-:W-:-:S04]  /*1d20*/  FADD R13, R12, -R13 ;  /* 0x8000000d0c0d7221 */ /* 0x001fc80000000000 */
        /* <DEDUP_REMOVED lines=9> */
[----:B------:R-:W-:Y:S04]  /*1dc0*/  STS [R10+0x4], R13 ;  /* 0x0000040d0a007388 */ /* 0x000fe80000000800 */
[----:B------:R-:W-:Y:S04]  /*1dd0*/  LDS R12, [R7+0x8] ;  /* 0x00000800070c7984 */ /* 0x000fe80000000800 */
[----:B------:R-:W0:Y:S02]  /*1de0*/  LDS R15, [R0] ;  /* 0x00000000000f7984 */ /* 0x000e240000000800 */
[----:B0-----:R-:W-:-:S04]  /*1df0*/  FADD R15, R12, -R15 ;  /* 0x8000000f0c0f7221 */ /* 0x001fc80000000000 */
[----:B------:R-:W-:-:S04]  /*1e00*/  FFMA.SAT R12, R15, R8, 0.5 ;  /* 0x3f0000000f0c7423 */ /* 0x000fc80000002008 */
[----:B------:R-:W-:-:S04]  /*1e10*/  FFMA.RM R12, R12, R9, 12582913 ;  /* 0x4b4000010c0c7423 */ /* 0x000fc80000004009 */
[C---:B------:R-:W-:Y:S01]  /*1e20*/  FADD R14, R12.reuse, -12583039 ;  /* 0xcb40007f0c0e7421 */ /* 0x040fe20000000000 */
[----:B------:R-:W-:-:S03]  /*1e30*/  SHF.L.U32 R12, R12, 0x17, RZ ;  /* 0x000000170c0c7819 */ /* 0x000fc600000006ff */
[----:B------:R-:W-:-:S04]  /*1e40*/  FFMA R14, R15, 1.4426950216293334961, -R14 ;  /* 0x3fb8aa3b0f0e7823 */ /* 0x000fc8000000080e */
[----:B------:R-:W-:-:S04]  /*1e50*/  FFMA R14, R15, 1.925963033500011079e-08, R14 ;  /* 0x32a570600f0e7823 */ /* 0x000fc8000000000e */
        /* <DEDUP_REMOVED lines=16> */
[----:B------:R2:W-:Y:S01]  /*1f60*/  STS [R10+0xc], R9 ;  /* 0x00000c090a007388 */ /* 0x0005e20000000800 */
[----:B------:R-:W-:Y:S05]  /*1f70*/  @P1 BRA `(.L_x_39) ;  /* 0xfffffffc00101947 */ /* 0x000fea000383ffff */
[----:B------:R-:W-:-:S07]  /*1f80*/  MOV R2, UR23 ;  /* 0x0000001700027c02 */ /* 0x000fce0008000f00 */
.L_x_38:
[----:B------:R-:W-:-:S09]  /*1f90*/  UISETP.NE.AND UP2, UPT, UR26, URZ, UPT ;  /* 0x000000ff1a00728c */ /* 0x000fd2000bf45270 */
[----:B------:R-:W-:Y:S05]  /*1fa0*/  BRA.U !UP2, `(.L_x_40) ;  /* 0x000000010ae07547 */ /* 0x000fea000b800000 */
[----:B------:R-:W-:Y:S02]  /*1fb0*/  UISETP.NE.AND UP2, UPT, UR37, URZ, UPT ;  /* 0x000000ff2500728c */ /* 0x000fe4000bf45270 */
[----:B------:R-:W-:-:S07]  /*1fc0*/  UISETP.NE.AND UP3, UPT, UR21, URZ, UPT ;  /* 0x000000ff1500728c */ /* 0x000fce000bf65270 */
[----:B------:R-:W-:Y:S05]  /*1fd0*/  BRA.U !UP2, `(.L_x_41) ;  /* 0x000000010a847547 */ /* 0x000fea000b800000 */
[----:B------:R-:W3:Y:S01]  /*1fe0*/  LDCU UR4, c[0x0][0x3b8] ;  /* 0x00007700ff0477ac */ /* 0x000ee20008000800 */
[----:B--2---:R-:W-:Y:S01]  /*1ff0*/  LDS R10, [R0] ;  /* 0x00000000000a7984 */ /* 0x004fe20000000800 */
[----:B------:R-:W-:Y:S01]  /*2000*/  HFMA2 R16, -RZ, RZ, 0.96630859375, -0.0022525787353515625 ;  /* 0x3bbb989dff107431 */ /* 0x000fe200000001ff */
[----:B------:R-:W-:Y:S01]  /*2010*/  MOV R11, 0x437c0000 ;  /* 0x437c0000000b7802 */ /* 0x000fe20000000f00 */
[----:B---3--:R-:W-:Y:S01]  /*2020*/  IMAD R7, R5, UR4, R2 ;  /* 0x0000000405077c24 */ /* 0x008fe2000f8e0202 */
[----:B------:R-:W-:-:S04]  /*2030*/  IADD3 R2, PT, PT, R2, 0x2, RZ ;  /* 0x0000000202027810 */ /* 0x000fc80007ffe0ff */
[C---:B------:R-:W-:Y:S02]  /*2040*/  LEA R8, R7.reuse, UR28, 0x2 ;  /* 0x0000001c07087c11 */ /* 0x040fe4000f8e10ff */
[----:B------:R-:W-:-:S03]  /*2050*/  LEA R14, R7, UR38, 0x2 ;  /* 0x00000026070e7c11 */ /* 0x000fc6000f8e10ff */
[----:B------:R-:W2:Y:S02]  /*2060*/  LDS R9, [R8] ;  /* 0x0000000008097984 */ /* 0x000ea40000000800 */
[----:B--2---:R-:W-:-:S04]  /*2070*/  FADD R9, R9, -R10 ;  /* 0x8000000a09097221 */ /* 0x004fc80000000000 */
[----:B------:R-:W-:-:S04]  /*2080*/  FFMA.SAT R10, R9, R16, 0.5 ;  /* 0x3f000000090a7423 */ /* 0x000fc80000002010 */
[----:B------:R-:W-:-:S04]  /*2090*/  FFMA.RM R10, R10, R11, 12582913 ;  /* 0x4b4000010a0a7423 */ /* 0x000fc8000000400b */
[C---:B-1----:R-:W-:Y:S01]  /*20a0*/  FADD R12, R10.reuse, -12583039 ;  /* 0xcb40007f0a0c7421 */ /* 0x042fe20000000000 */
[----:B------:R-:W-:-:S03]  /*20b0*/  SHF.L.U32 R10, R10, 0x17, RZ ;  /* 0x000000170a0a7819 */ /* 0x000fc600000006ff */
[----:B------:R-:W-:-:S04]  /*20c0*/  FFMA R12, R9, 1.4426950216293334961, -R12 ;  /* 0x3fb8aa3b090c7823 */ /* 0x000fc8000000080c */
[----:B------:R-:W-:-:S04]  /*20d0*/  FFMA R12, R9, 1.925963033500011079e-08, R12 ;  /* 0x32a57060090c7823 */ /* 0x000fc8000000000c */
[----:B------:R-:W1:Y:S02]  /*20e0*/  MUFU.EX2 R9, R12 ;  /* 0x0000000c00097308 */ /* 0x000e640000000800 */
[----:B-1----:R-:W-:-:S04]  /*20f0*/  FMUL R9, R10, R9 ;  /* 0x000000090a097220 */ /* 0x002fc80000400000 */
[----:B------:R-:W-:Y:S01]  /*2100*/  FADD R6, R6, R9 ;  /* 0x0000000906067221 */ /* 0x000fe20000000000 */
[----:B------:R-:W-:Y:S04]  /*2110*/  STS [R14], R9 ;  /* 0x000000090e007388 */ /* 0x000fe80000000800 */
[----:B------:R-:W-:Y:S04]  /*2120*/  LDS R8, [R8+0x4] ;  /* 0x0000040008087984 */ /* 0x000fe80000000800 */
[----:B------:R-:W1:Y:S02]  /*2130*/  LDS R7, [R0] ;  /* 0x0000000000077984 */ /* 0x000e640000000800 */
[----:B-1----:R-:W-:-:S04]  /*2140*/  FADD R7, R8, -R7 ;  /* 0x8000000708077221 */ /* 0x002fc80000000000 */
[----:B------:R-:W-:-:S04]  /*2150*/  FFMA.SAT R10, R7, R16, 0.5 ;  /* 0x3f000000070a7423 */ /* 0x000fc80000002010 */
[----:B------:R-:W-:-:S04]  /*2160*/  FFMA.RM R10, R10, R11, 12582913 ;  /* 0x4b4000010a0a7423 */ /* 0x000fc8000000400b */
[C---:B------:R-:W-:Y:S01]  /*2170*/  FADD R16, R10.reuse, -12583039 ;  /* 0xcb40007f0a107421 */ /* 0x040fe20000000000 */
[----:B------:R-:W-:-:S03]  /*2180*/  SHF.L.U32 R10, R10, 0x17, RZ ;  /* 0x000000170a0a7819 */ /* 0x000fc600000006ff */
[----:B------:R-:W-:-:S04]  /*2190*/  FFMA R16, R7, 1.4426950216293334961, -R16 ;  /* 0x3fb8aa3b07107823 */ /* 0x000fc80000000810 */
[----:B------:R-:W-:-:S04]  /*21a0*/  FFMA R16, R7, 1.925963033500011079e-08, R16 ;  /* 0x32a5706007107823 */ /* 0x000fc80000000010 */
[----:B------:R-:W1:Y:S02]  /*21b0*/  MUFU.EX2 R7, R16 ;  /* 0x0000001000077308 */ /* 0x000e640000000800 */
[----:B-1----:R-:W-:-:S04]  /*21c0*/  FMUL R7, R10, R7 ;  /* 0x000000070a077220 */ /* 0x002fc80000400000 */
[----:B------:R-:W-:Y:S01]  /*21d0*/  FADD R6, R6, R7 ;  /* 0x0000000706067221 */ /* 0x000fe20000000000 */
[----:B------:R3:W-:Y:S06]  /*21e0*/  STS [R14+0x4], R7 ;  /* 0x000004070e007388 */ /* 0x0007ec0000000800 */
.L_x_41:
[----:B------:R-:W-:Y:S05]  /*21f0*/  BRA.U !UP3, `(.L_x_40) ;  /* 0x000000010b4c7547 */ /* 0x000fea000b800000 */
[----:B------:R-:W4:Y:S01]  /*2200*/  LDCU UR4, c[0x0][0x3b8] ;  /* 0x00007700ff0477ac */ /* 0x000f220008000800 */
[----:B------:R-:W-:Y:S01]  /*2210*/  LDS R0, [R0] ;  /* 0x0000000000007984 */ /* 0x000fe20000000800 */
[----:B--2---:R-:W-:Y:S01]  /*2220*/  HFMA2 R9, -RZ, RZ, 0.96630859375, -0.0022525787353515625 ;  /* 0x3bbb989dff097431 */ /* 0x004fe200000001ff */
[----:B------:R-:W-:Y:S01]  /*2230*/  MOV R10, 0x437c0000 ;  /* 0x437c0000000a7802 */ /* 0x000fe20000000f00 */
[----:B----4-:R-:W-:-:S05]  /*2240*/  IMAD R2, R5, UR4, R2 ;  /* 0x0000000405027c24 */ /* 0x010fca000f8e0202 */
[C---:B---3--:R-:W-:Y:S02]  /*2250*/  LEA R7, R2.reuse, UR28, 0x2 ;  /* 0x0000001c02077c11 */ /* 0x048fe4000f8e10ff */
[----:B------:R-:W-:-:S04]  /*2260*/  LEA R2, R2, UR38, 0x2 ;  /* 0x0000002602027c11 */ /* 0x000fc8000f8e10ff */
[----:B------:R-:W2:Y:S02]  /*2270*/  LDS R7, [R7] ;  /* 0x0000000007077984 */ /* 0x000ea40000000800 */
[----:B--2---:R-:W-:-:S04]  /*2280*/  FADD R8, R7, -R0 ;  /* 0x8000000007087221 */ /* 0x004fc80000000000 */
[----:B------:R-:W-:-:S04]  /*2290*/  FFMA.SAT R9, R8, R9, 0.5 ;  /* 0x3f00000008097423 */ /* 0x000fc80000002009 */
[----:B------:R-:W-:-:S04]  /*22a0*/  FFMA.RM R9, R9, R10, 12582913 ;  /* 0x4b40000109097423 */ /* 0x000fc8000000400a */
[C---:B------:R-:W-:Y:S01]  /*22b0*/  FADD R11, R9.reuse, -12583039 ;  /* 0xcb40007f090b7421 */ /* 0x040fe20000000000 */
[----:B------:R-:W-:-:S03]  /*22c0*/  SHF.L.U32 R9, R9, 0x17, RZ ;  /* 0x0000001709097819 */ /* 0x000fc600000006ff */
[----:B------:R-:W-:-:S04]  /*22d0*/  FFMA R11, R8, 1.4426950216293334961, -R11 ;  /* 0x3fb8aa3b080b7823 */ /* 0x000fc8000000080b */
[----:B------:R-:W-:-:S04]  /*22e0*/  FFMA R11, R8, 1.925963033500011079e-08, R11 ;  /* 0x32a57060080b7823 */ /* 0x000fc8000000000b */
[----:B------:R-:W2:Y:S02]  /*22f0*/  MUFU.EX2 R8, R11 ;  /* 0x0000000b00087308 */ /* 0x000ea40000000800 */
[----:B--2---:R-:W-:-:S04]  /*2300*/  FMUL R9, R9, R8 ;  /* 0x0000000809097220 */ /* 0x004fc80000400000 */
[----:B------:R-:W-:Y:S01]  /*2310*/  FADD R6, R6, R9 ;  /* 0x0000000906067221 */ /* 0x000fe20000000000 */
[----:B------:R4:W-:Y:S06]  /*2320*/  STS [R2], R9 ;  /* 0x0000000902007388 */ /* 0x0009ec0000000800 */
.L_x_40:
[----:B------:R-:W5:Y:S01]  /*2330*/  LDCU UR4, c[0x0][0x3b4] ;  /* 0x00007680ff0477ac */ /* 0x000f620008000800 */
[C---:B---3--:R-:W-:Y:S02]  /*2340*/  LEA R7, R5.reuse, UR10, 0x2 ;  /* 0x0000000a05077c11 */ /* 0x048fe4000f8e10ff */
[----:B------:R-:W-:-:S03]  /*2350*/  IADD3 R5, PT, PT, R5, UR32, RZ ;  /* 0x0000002005057c10 */ /* 0x000fc6000fffe0ff */
[----:B------:R3:W-:Y:S01]  /*2360*/  STS [R7], R6 ;  /* 0x0000000607007388 */ /* 0x0007e20000000800 */
[----:B-----5:R-:W-:-:S04]  /*2370*/  MOV R0, UR4 ;  /* 0x0000000400007c02 */ /* 0x020fc80008000f00 */
[----:B------:R-:W-:-:S13]  /*2380*/  ISETP.GE.AND P1, PT, R5, R0, PT ;  /* 0x000000000500720c */ /* 0x000fda0003f26270 */
[----:B---3--:R-:W-:Y:S05]  /*2390*/  @!P1 BRA `(.L_x_42) ;  /* 0xfffffff400ec9947 */ /* 0x008fea000383ffff */
.L_x_34:
[----:B0-----:R-:W-:Y:S05]  /*23a0*/  BSYNC.RECONVERGENT B0 ;  /* 0x0000000000007941 */ /* 0x001fea0003800200 */
.L_x_33:
[----:B------:R-:W-:Y:S06]  /*23b0*/  BAR.SYNC.DEFER_BLOCKING 0x0 ;  /* 0x0000000000007b1d */ /* 0x000fec0000010000 */
[----:B------:R-:W-:Y:S04]  /*23c0*/  BSSY.RECONVERGENT B0, `(.L_x_43) ;  /* 0x000002b000007945 */ /* 0x000fe80003800200 */
[----:B------:R-:W-:Y:S05]  /*23d0*/  @P4 BRA `(.L_x_44) ;  /* 0x0000000000a44947 */ /* 0x000fea0003800000 */
[----:B--2-4-:R-:W-:-:S07]  /*23e0*/  MOV R5, R4 ;  /* 0x0000000400057202 */ /* 0x014fce0000000f00 */
.L_x_45:
[C---:B---3--:R-:W-:Y:S01]  /*23f0*/  LEA R2, R5.reuse, UR25, 0x2 ;  /* 0x0000001905027c11 */ /* 0x048fe2000f8e10ff */
[----:B-1----:R-:W-:Y:S01]  /*2400*/  HFMA2 R12, -RZ, RZ, 0.96630859375, -0.0022525787353515625 ;  /* 0x3bbb989dff0c7431 */ /* 0x002fe200000001ff */
[C---:B------:R-:W-:Y:S02]  /*2410*/  LEA R7, R5.reuse, UR30, 0x2 ;  /* 0x0000001e05077c11 */ /* 0x040fe4000f8e10ff */
[C---:B------:R-:W-:Y:S01]  /*2420*/  LEA R11, R5.reuse, UR22, 0x2 ;  /* 0x00000016050b7c11 */ /* 0x040fe2000f8e10ff */
[----:B------:R-:W-:Y:S01]  /*2430*/  LDS R6, [R2] ;  /* 0x0000000002067984 */ /* 0x000fe20000000800 */
[C---:B------:R-:W-:Y:S02]  /*2440*/  LEA R14, R5.reuse, UR10, 0x2 ;  /* 0x0000000a050e7c11 */ /* 0x040fe4000f8e10ff */
[----:B------:R-:W-:Y:S01]  /*2450*/  MOV R17, 0x437c0000 ;  /* 0x437c000000117802 */ /* 0x000fe20000000f00 */
[----:B------:R-:W0:Y:S01]  /*2460*/  LDS R9, [R7] ;  /* 0x0000000007097984 */ /* 0x000e220000000800 */
[----:B------:R-:W-:-:S02]  /*2470*/  LEA R8, R5, UR31, 0x2 ;  /* 0x0000001f05087c11 */ /* 0x000fc4000f8e10ff */
[----:B0-----:R-:W-:-:S05]  /*2480*/  FMNMX R6, R6, R9, !PT ;  /* 0x0000000906067209 */ /* 0x001fca0007800000 */
[----:B------:R-:W-:Y:S04]  /*2490*/  STS [R11], R6 ;  /* 0x000000060b007388 */ /* 0x000fe80000000800 */
[----:B------:R-:W0:Y:S04]  /*24a0*/  LDS R13, [R2] ;  /* 0x00000000020d7984 */ /* 0x000e280000000800 */
[----:B------:R-:W1:Y:S04]  /*24b0*/  LDS R9, [R7] ;  /* 0x0000000007097984 */ /* 0x000e680000000800 */
[----:B------:R-:W2:Y:S04]  /*24c0*/  LDS R15, [R14] ;  /* 0x000000000e0f7984 */ /* 0x000ea80000000800 */
[----:B------:R-:W3:Y:S01]  /*24d0*/  LDS R11, [R8] ;  /* 0x00000000080b7984 */ /* 0x000ee20000000800 */
[----:B0-----:R-:W-:-:S04]  /*24e0*/  FADD R13, -R6, R13 ;  /* 0x0000000d060d7221 */ /* 0x001fc80000000100 */
[----:B------:R-:W-:Y:S01]  /*24f0*/  FFMA.SAT R10, R13, R12, 0.5 ;  /* 0x3f0000000d0a7423 */ /* 0x000fe2000000200c */
[----:B-1----:R-:W-:-:S03]  /*2500*/  FADD R9, -R6, R9 ;  /* 0x0000000906097221 */ /* 0x002fc60000000100 */
[----:B------:R-:W-:Y:S01]  /*2510*/  FFMA.RM R10, R10, R17, 12582913 ;  /* 0x4b4000010a0a7423 */ /* 0x000fe20000004011 */
[----:B------:R-:W-:-:S03]  /*2520*/  FFMA.SAT R2, R9, R12, 0.5 ;  /* 0x3f00000009027423 */ /* 0x000fc6000000200c */
[----:B------:R-:W-:Y:S01]  /*2530*/  FADD R6, R10, -12583039 ;  /* 0xcb40007f0a067421 */ /* 0x000fe20000000000 */
[----:B------:R-:W-:Y:S01]  /*2540*/  FFMA.RM R2, R2, R17, 12582913 ;  /* 0x4b40000102027423 */ /* 0x000fe20000004011 */
[----:B------:R-:W-:Y:S02]  /*2550*/  SHF.L.U32 R10, R10, 0x17, RZ ;  /* 0x000000170a0a7819 */ /* 0x000fe400000006ff */
[C---:B------:R-:W-:Y:S01]  /*2560*/  FFMA R12, R13.reuse, 1.4426950216293334961, -R6 ;  /* 0x3fb8aa3b0d0c7823 */ /* 0x040fe20000000806 */
[C---:B------:R-:W-:Y:S01]  /*2570*/  FADD R6, R2.reuse, -12583039 ;  /* 0xcb40007f02067421 */ /* 0x040fe20000000000 */
[----:B------:R-:W-:Y:S02]  /*2580*/  SHF.L.U32 R2, R2, 0x17, RZ ;  /* 0x0000001702027819 */ /* 0x000fe400000006ff */
[----:B------:R-:W-:Y:S01]  /*2590*/  FFMA R12, R13, 1.925963033500011079e-08, R12 ;  /* 0x32a570600d0c7823 */ /* 0x000fe2000000000c */
[----:B------:R-:W-:-:S03]  /*25a0*/  FFMA R6, R9, 1.4426950216293334961, -R6 ;  /* 0x3fb8aa3b09067823 */ /* 0x000fc60000000806 */
[----:B------:R-:W0:Y:S01]  /*25b0*/  MUFU.EX2 R13, R12 ;  /* 0x0000000c000d7308 */ /* 0x000e220000000800 */
[----:B------:R-:W-:-:S07]  /*25c0*/  FFMA R6, R9, 1.925963033500011079e-08, R6 ;  /* 0x32a5706009067823 */ /* 0x000fce0000000006 */
[----:B------:R-:W1:Y:S01]  /*25d0*/  MUFU.EX2 R7, R6 ;  /* 0x0000000600077308 */ /* 0x000e620000000800 */
[----:B0-----:R-:W-:-:S04]  /*25e0*/  FMUL R10, R10, R13 ;  /* 0x0000000d0a0a7220 */ /* 0x001fc80000400000 */
[----:B--2---:R-:W-:Y:S01]  /*25f0*/  FMUL R15, R10, R15 ;  /* 0x0000000f0a0f7220 */ /* 0x004fe20000400000 */
[----:B-1----:R-:W-:Y:S01]  /*2600*/  FMUL R2, R2, R7 ;  /* 0x0000000702027220 */ /* 0x002fe20000400000 */
[C---:B------:R-:W-:Y:S02]  /*2610*/  LEA R7, R5.reuse, UR40, 0x2 ;  /* 0x0000002805077c11 */ /* 0x040fe4000f8e10ff */
[----:B------:R-:W-:Y:S01]  /*2620*/  IADD3 R5, PT, PT, R5, UR32, RZ ;  /* 0x0000002005057c10 */ /* 0x000fe2000fffe0ff */
[----:B---3--:R-:W-:-:S03]  /*2630*/  FFMA R2, R2, R11, R15 ;  /* 0x0000000b02027223 */ /* 0x008fc6000000000f */
[----:B------:R-:W-:Y:S02]  /*2640*/  ISETP.GE.AND P1, PT, R5, R0, PT ;  /* 0x000000000500720c */ /* 0x000fe40003f26270 */
[----:B------:R0:W-:Y:S11]  /*2650*/  STS [R7], R2 ;  /* 0x0000000207007388 */ /* 0x0001f60000000800 */
[----:B0-----:R-:W-:Y:S05]  /*2660*/  @!P1 BRA `(.L_x_45) ;  /* 0xfffffffc00609947 */ /* 0x001fea000383ffff */
.L_x_44:
[----:B------:R-:W-:Y:S05]  /*2670*/  BSYNC.RECONVERGENT B0 ;  /* 0x0000000000007941 */ /* 0x000fea0003800200 */
.L_x_43:
[----:B------:R-:W-:Y:S06]  /*2680*/  BAR.SYNC.DEFER_BLOCKING 0x0 ;  /* 0x0000000000007b1d */ /* 0x000fec0000010000 */
[----:B------:R-:W-:Y:S04]  /*2690*/  BSSY.RECONVERGENT B0, `(.L_x_46) ;  /* 0x000018b000007945 */ /* 0x000fe80003800200 */
[----:B------:R-:W-:Y:S05]  /*26a0*/  @P0 BRA `(.L_x_47) ;  /* 0x0000001800240947 */ /* 0x000fea0003800000 */
[----:B--2-4-:R-:W-:-:S07]  /*26b0*/  MOV R5, R4 ;  /* 0x0000000400057202 */ /* 0x014fce0000000f00 */
.L_x_62:
[----:B------:R-:W-:Y:S01]  /*26c0*/  LEA R0, R5, UR40, 0x2 ;  /* 0x0000002805007c11 */ /* 0x000fe2000f8e10ff */
[----:B0-----:R-:W0:Y:S01]  /*26d0*/  LDC R6, c[0x0][0x3b8] ;  /* 0x0000ee00ff067b82 */ /* 0x001e220000000800 */
[----:B------:R-:W-:Y:S03]  /*26e0*/  BSSY.RECONVERGENT B1, `(.L_x_48) ;  /* 0x000000e000017945 */ /* 0x000fe60003800200 */
[----:B---3--:R-:W3:Y:S01]  /*26f0*/  LDS R9, [R0] ;  /* 0x0000000000097984 */ /* 0x008ee20000000800 */
[----:B0-----:R-:W-:Y:S02]  /*2700*/  ISETP.GE.AND P6, PT, R6, 0x1, PT ;  /* 0x000000010600780c */ /* 0x001fe40003fc6270 */
[----:B---3--:R-:W-:-:S04]  /*2710*/  IADD3 R2, PT, PT, R9, 0x1800000, RZ ;  /* 0x0180000009027810 */ /* 0x008fc80007ffe0ff */
[----:B------:R-:W-:-:S04]  /*2720*/  LOP3.LUT R2, R2, 0x7f800000, RZ, 0xc0, !PT ;  /* 0x7f80000002027812 */ /* 0x000fc800078ec0ff */
[----:B------:R-:W-:-:S13]  /*2730*/  ISETP.GT.U32.AND P1, PT, R2, 0x1ffffff, PT ;  /* 0x01ffffff0200780c */ /* 0x000fda0003f24070 */
[----:B--2---:R-:W-:Y:S05]  /*2740*/  @P1 BRA `(.L_x_49) ;  /* 0x00000000000c1947 */ /* 0x004fea0003800000 */
[----:B------:R-:W-:-:S07]  /*2750*/  MOV R6, 0x2770 ;  /* 0x0000277000067802 */ /* 0x000fce0000000f00 */
[----:B-1----:R-:W-:Y:S05]  /*2760*/  CALL.REL.NOINC `($__internal_0_$__cuda_sm20_rcp_rn_f32_slowpath) ;  /* 0x00000018009c7944 */ /* 0x002fea0003c00000 */
[----:B------:R-:W-:Y:S05]  /*2770*/  BRA `(.L_x_50) ;  /* 0x0000000000107947 */ /* 0x000fea0003800000 */
.L_x_49:
[----:B------:R-:W0:Y:S02]  /*2780*/  MUFU.RCP R0, R9 ;  /* 0x0000000900007308 */ /* 0x000e240000001000 */
[----:B0-----:R-:W-:-:S04]  /*2790*/  FFMA R2, R9, R0, -1 ;  /* 0xbf80000009027423 */ /* 0x001fc80000000000 */
[----:B------:R-:W-:-:S04]  /*27a0*/  FADD.FTZ R7, -R2, -RZ ;  /* 0x800000ff02077221 */ /* 0x000fc80000010100 */
[----:B------:R-:W-:-:S07]  /*27b0*/  FFMA R0, R0, R7, R0 ;  /* 0x0000000700007223 */ /* 0x000fce0000000000 */
.L_x_50:
[----:B------:R-:W-:Y:S05]  /*27c0*/  BSYNC.RECONVERGENT B1 ;  /* 0x0000000000017941 */ /* 0x000fea0003800200 */
.L_x_48:
[C---:B------:R-:W-:Y:S02]  /*27d0*/  LEA R7, R5.reuse, UR31, 0x2 ;  /* 0x0000001f05077c11 */ /* 0x040fe4000f8e10ff */
[C---:B------:R-:W-:Y:S02]  /*27e0*/  LEA R8, R5.reuse, UR30, 0x2 ;  /* 0x0000001e05087c11 */ /* 0x040fe4000f8e10ff */
[C---:B------:R-:W-:Y:S02]  /*27f0*/  LEA R2, R5.reuse, UR22, 0x2 ;  /* 0x0000001605027c11 */ /* 0x040fe4000f8e10ff */
[----:B------:R-:W-:Y:S01]  /*2800*/  LEA R6, R5, UR25, 0x2 ;  /* 0x0000001905067c11 */ /* 0x000fe2000f8e10ff */
[----:B------:R-:W-:Y:S06]  /*2810*/  @P6 BRA `(.L_x_51) ;  /* 0x0000000c00906947 */ /* 0x000fec0003800000 */
[----:B------:R-:W-:Y:S01]  /*2820*/  UISETP.GE.U32.AND UP2, UPT, UR19, 0x3, UPT ;  /* 0x000000031300788c */ /* 0x000fe2000bf46070 */
[----:B------:R-:W-:-:S08]  /*2830*/  HFMA2 R10, -RZ, RZ, 0, 0 ;  /* 0x00000000ff0a7431 */ /* 0x000fd000000001ff */
[----:B------:R-:W-:Y:S05]  /*2840*/  BRA.U !UP2, `(.L_x_52) ;  /* 0x000000050ae87547 */ /* 0x000fea000b800000 */
[----:B------:R-:W0:Y:S01]  /*2850*/  LDC R10, c[0x0][0x3c4] ;  /* 0x0000f100ff0a7b82 */ /* 0x000e220000000800 */
[----:B------:R-:W-:-:S05]  /*2860*/  UMOV UR4, URZ ;  /* 0x000000ff00047c82 */ /* 0x000fca0008000000 */
.L_x_53:
[----:B--2---:R-:W-:Y:S01]  /*2870*/  LDS R11, [R8] ;  /* 0x00000000080b7984 */ /* 0x004fe20000000800 */
[----:B-1----:R-:W-:Y:S01]  /*2880*/  HFMA2 R12, -RZ, RZ, 3.7421875, 0 ;  /* 0x437c0000ff0c7431 */ /* 0x002fe200000001ff */
[----:B------:R-:W-:Y:S02]  /*2890*/  MOV R9, 0x3bbb989d ;  /* 0x3bbb989d00097802 */ /* 0x000fe40000000f00 */
[----:B------:R-:W1:Y:S04]  /*28a0*/  LDS R14, [R2] ;  /* 0x00000000020e7984 */ /* 0x000e680000000800 */
[----:B------:R-:W2:Y:S01]  /*28b0*/  LDS R13, [R6] ;  /* 0x00000000060d7984 */ /* 0x000ea20000000800 */
[----:B-1----:R-:W-:Y:S01]  /*28c0*/  FADD R16, R11, -R14 ;  /* 0x8000000e0b107221 */ /* 0x002fe20000000000 */
[----:B0-----:R-:W-:Y:S01]  /*28d0*/  IMAD R11, R5, R10, UR4 ;  /* 0x00000004050b7e24 */ /* 0x001fe2000f8e020a */
[----:B------:R-:W-:Y:S01]  /*28e0*/  UIADD3 UR4, UPT, UPT, UR4, 0x4, URZ ;  /* 0x0000000404047890 */ /* 0x000fe2000fffe0ff */
[----:B--2---:R-:W-:Y:S01]  /*28f0*/  FADD R18, -R14, R13 ;  /* 0x0000000d0e127221 */ /* 0x004fe20000000100 */
[----:B------:R-:W-:-:S02]  /*2900*/  FFMA.SAT R15, R16, R9, 0.5 ;  /* 0x3f000000100f7423 */ /* 0x000fc40000002009 */
[----:B------:R-:W-:Y:S01]  /*2910*/  LEA R11, R11, UR33, 0x2 ;  /* 0x000000210b0b7c11 */ /* 0x000fe2000f8e10ff */
[----:B------:R-:W0:Y:S01]  /*2920*/  LDS R13, [R7] ;  /* 0x00000000070d7984 */ /* 0x000e220000000800 */
[----:B------:R-:W-:Y:S01]  /*2930*/  FFMA.SAT R19, R18, R9, 0.5 ;  /* 0x3f00000012137423 */ /* 0x000fe20000002009 */
[-C--:B------:R-:W-:Y:S01]  /*2940*/  FFMA.RM R15, R15, R12.reuse, 12582913 ;  /* 0x4b4000010f0f7423 */ /* 0x080fe2000000400c */
[----:B------:R-:W-:Y:S01]  /*2950*/  UISETP.NE.AND UP2, UPT, UR4, UR35, UPT ;  /* 0x000000230400728c */ /* 0x000fe2000bf45270 */
[----:B------:R-:W1:Y:S01]  /*2960*/  LDS R14, [R11] ;  /* 0x000000000b0e7984 */ /* 0x000e620000000800 */
[----:B------:R-:W-:Y:S01]  /*2970*/  FFMA.RM R19, R19, R12, 12582913 ;  /* 0x4b40000113137423 */ /* 0x000fe2000000400c */
[C---:B------:R-:W-:Y:S01]  /*2980*/  FADD R17, R15.reuse, -12583039 ;  /* 0xcb40007f0f117421 */ /* 0x040fe20000000000 */
[----:B------:R-:W-:Y:S02]  /*2990*/  SHF.L.U32 R15, R15, 0x17, RZ ;  /* 0x000000170f0f7819 */ /* 0x000fe400000006ff */
[C---:B------:R-:W-:Y:S01]  /*29a0*/  FADD R21, R19.reuse, -12583039 ;  /* 0xcb40007f13157421 */ /* 0x040fe20000000000 */
[----:B------:R-:W-:Y:S01]  /*29b0*/  FFMA R17, R16, 1.4426950216293334961, -R17 ;  /* 0x3fb8aa3b10117823 */ /* 0x000fe20000000811 */
[----:B------:R-:W-:-:S02]  /*29c0*/  SHF.L.U32 R19, R19, 0x17, RZ ;  /* 0x0000001713137819 */ /* 0x000fc400000006ff */
[----:B------:R-:W-:Y:S01]  /*29d0*/  FFMA R21, R18, 1.4426950216293334961, -R21 ;  /* 0x3fb8aa3b12157823 */ /* 0x000fe20000000815 */
[----:B------:R-:W-:-:S03]  /*29e0*/  FFMA R17, R16, 1.925963033500011079e-08, R17 ;  /* 0x32a5706010117823 */ /* 0x000fc60000000011 */
[----:B------:R-:W-:Y:S01]  /*29f0*/  FFMA R21, R18, 1.925963033500011079e-08, R21 ;  /* 0x32a5706012157823 */ /* 0x000fe20000000015 */
[----:B------:R-:W2:Y:S08]  /*2a00*/  MUFU.EX2 R16, R17 ;  /* 0x0000001100107308 */ /* 0x000eb00000000800 */
[----:B------:R-:W3:Y:S01]  /*2a10*/  MUFU.EX2 R18, R21 ;  /* 0x0000001500127308 */ /* 0x000ee20000000800 */
[----:B--2---:R-:W-:-:S04]  /*2a20*/  FMUL R16, R15, R16 ;  /* 0x000000100f107220 */ /* 0x004fc80000400000 */
[----:B0-----:R-:W-:Y:S01]  /*2a30*/  FMUL R13, R13, R16 ;  /* 0x000000100d0d7220 */ /* 0x001fe20000400000 */
[----:B---3--:R-:W-:-:S04]  /*2a40*/  FMUL R18, R19, R18 ;  /* 0x0000001213127220 */ /* 0x008fc80000400000 */
[----:B------:R-:W-:-:S04]  /*2a50*/  FMUL R18, RZ, R18 ;  /* 0x00000012ff127220 */ /* 0x000fc80000400000 */
[----:B-1----:R-:W-:-:S04]  /*2a60*/  FFMA R13, R13, R14, R18 ;  /* 0x0000000e0d0d7223 */ /* 0x002fc80000000012 */
[----:B------:R-:W-:-:S05]  /*2a70*/  FMUL R14, R13, R0 ;  /* 0x000000000d0e7220 */ /* 0x000fca0000400000 */
[----:B------:R-:W-:Y:S04]  /*2a80*/  STS [R11], R14 ;  /* 0x0000000e0b007388 */ /* 0x000fe80000000800 */
[----:B------:R-:W-:Y:S04]  /*2a90*/  LDS R13, [R8] ;  /* 0x00000000080d7984 */ /* 0x000fe80000000800 */
[----:B------:R-:W0:Y:S04]  /*2aa0*/  LDS R16, [R2] ;  /* 0x0000000002107984 */ /* 0x000e280000000800 */
[----:B------:R-:W1:Y:S04]  /*2ab0*/  LDS R17, [R6] ;  /* 0x0000000006117984 */ /* 0x000e680000000800 */
[----:B------:R-:W-:Y:S01]  /*2ac0*/  LDS R14, [R11+0x4] ;  /* 0x000004000b0e7984 */ /* 0x000fe20000000800 */
[----:B0-----:R-:W-:-:S03]  /*2ad0*/  FADD R18, R13, -R16 ;  /* 0x800000100d127221 */ /* 0x001fc60000000000 */
[----:B------:R-:W0:Y:S01]  /*2ae0*/  LDS R13, [R7] ;  /* 0x00000000070d7984 */ /* 0x000e220000000800 */
[----:B-1----:R-:W-:Y:S01]  /*2af0*/  FADD R20, -R16, R17 ;  /* 0x0000001110147221 */ /* 0x002fe20000000100 */
[----:B------:R-:W-:-:S03]  /*2b00*/  FFMA.SAT R15, R18, R9, 0.5 ;  /* 0x3f000000120f7423 */ /* 0x000fc60000002009 */
[----:B------:R-:W-:Y:S01]  /*2b10*/  FFMA.SAT R19, R20, R9, 0.5 ;  /* 0x3f00000014137423 */ /* 0x000fe20000002009 */
[----:B------:R-:W-:-:S03]  /*2b20*/  FFMA.RM R15, R15, R12, 12582913 ;  /* 0x4b4000010f0f7423 */ /* 0x000fc6000000400c */
[----:B------:R-:W-:Y:S01]  /*2b30*/  FFMA.RM R19, R19, R12, 12582913 ;  /* 0x4b40000113137423 */ /* 0x000fe2000000400c */
[C---:B------:R-:W-:Y:S01]  /*2b40*/  FADD R17, R15.reuse, -12583039 ;  /* 0xcb40007f0f117421 */ /* 0x040fe20000000000 */
[----:B------:R-:W-:Y:S02]  /*2b50*/  SHF.L.U32 R15, R15, 0x17, RZ ;  /* 0x000000170f0f7819 */ /* 0x000fe400000006ff */
[C---:B------:R-:W-:Y:S01]  /*2b60*/  FADD R21, R19.reuse, -12583039 ;  /* 0xcb40007f13157421 */ /* 0x040fe20000000000 */
[----:B------:R-:W-:Y:S01]  /*2b70*/  FFMA R17, R18, 1.4426950216293334961, -R17 ;  /* 0x3fb8aa3b12117823 */ /* 0x000fe20000000811 */
[----:B------:R-:W-:Y:S02]  /*2b80*/  SHF.L.U32 R19, R19, 0x17, RZ ;  /* 0x0000001713137819 */ /* 0x000fe400000006ff */
[----:B------:R-:W-:Y:S01]  /*2b90*/  FFMA R21, R20, 1.4426950216293334961, -R21 ;  /* 0x3fb8aa3b14157823 */ /* 0x000fe20000000815 */
[----:B------:R-:W-:-:S03]  /*2ba0*/  FFMA R17, R18, 1.925963033500011079e-08, R17 ;  /* 0x32a5706012117823 */ /* 0x000fc60000000011 */
[----:B------:R-:W-:Y:S01]  /*2bb0*/  FFMA R21, R20, 1.925963033500011079e-08, R21 ;  /* 0x32a5706014157823 */ /* 0x000fe20000000015 */
[----:B------:R-:W1:Y:S08]  /*2bc0*/  MUFU.EX2 R16, R17 ;  /* 0x0000001100107308 */ /* 0x000e700000000800 */
[----:B------:R-:W2:Y:S01]  /*2bd0*/  MUFU.EX2 R18, R21 ;  /* 0x0000001500127308 */ /* 0x000ea20000000800 */
[----:B-1----:R-:W-:-:S04]  /*2be0*/  FMUL R16, R15, R16 ;  /* 0x000000100f107220 */ /* 0x002fc80000400000 */
[----:B0-----:R-:W-:Y:S01]  /*2bf0*/  FMUL R13, R13, R16 ;  /* 0x000000100d0d7220 */ /* 0x001fe20000400000 */
[----:B--2---:R-:W-:-:S04]  /*2c00*/  FMUL R18, R19, R18 ;  /* 0x0000001213127220 */ /* 0x004fc80000400000 */
[----:B------:R-:W-:-:S04]  /*2c10*/  FMUL R18, RZ, R18 ;  /* 0x00000012ff127220 */ /* 0x000fc80000400000 */
[----:B------:R-:W-:-:S04]  /*2c20*/  FFMA R13, R13, R14, R18 ;  /* 0x0000000e0d0d7223 */ /* 0x000fc80000000012 */
[----:B------:R-:W-:-:S05]  /*2c30*/  FMUL R14, R13, R0 ;  /* 0x000000000d0e7220 */ /* 0x000fca0000400000 */
[----:B------:R-:W-:Y:S04]  /*2c40*/  STS [R11+0x4], R14 ;  /* 0x0000040e0b007388 */ /* 0x000fe80000000800 */
        /* <DEDUP_REMOVED lines=30> */
[----:B------:R-:W1:Y:S01]  /*2e30*/  LDS R17, [R6] ;  /* 0x0000000006117984 */ /* 0x000e620000000800 */
        /* <DEDUP_REMOVED lines=8> */
[----:B------:R-:W1:Y:S01]  /*2ec0*/  LDS R9, [R11+0xc] ;  /* 0x00000c000b097984 */ /* 0x000e620000000800 */
[----:B------:R-:W-:Y:S01]  /*2ed0*/  SHF.L.U32 R15, R15, 0x17, RZ ;  /* 0x000000170f0f7819 */ /* 0x000fe200000006ff */
[----:B------:R-:W-:Y:S01]  /*2ee0*/  FADD R19, R14, -12583039 ;  /* 0xcb40007f0e137421 */ /* 0x000fe20000000000 */
[----:B------:R-:W-:Y:S01]  /*2ef0*/  FFMA R17, R18, 1.4426950216293334961, -R17 ;  /* 0x3fb8aa3b12117823 */ /* 0x000fe20000000811 */
[----:B------:R-:W-:Y:S02]  /*2f00*/  SHF.L.U32 R14, R14, 0x17, RZ ;  /* 0x000000170e0e7819 */ /* 0x000fe400000006ff */
        /* <DEDUP_REMOVED lines=11> */
[----:B------:R2:W-:Y:S01]  /*2fc0*/  STS [R11+0xc], R12 ;  /* 0x00000c0c0b007388 */ /* 0x0005e20000000800 */
[----:B------:R-:W-:Y:S05]  /*2fd0*/  BRA.U UP2, `(.L_x_53) ;  /* 0xfffffff902247547 */ /* 0x000fea000b83ffff */
[----:B------:R-:W-:-:S07]  /*2fe0*/  MOV R10, UR35 ;  /* 0x00000023000a7c02 */ /* 0x000fce0008000f00 */
.L_x_52:
[----:B------:R-:W-:-:S09]  /*2ff0*/  UISETP.NE.AND UP2, UPT, UR20, URZ, UPT ;  /* 0x000000ff1400728c */ /* 0x000fd2000bf45270 */
[----:B------:R-:W-:Y:S05]  /*3000*/  BRA.U !UP2, `(.L_x_54) ;  /* 0x0000000d0ab87547 */ /* 0x000fea000b800000 */
[----:B------:R-:W-:Y:S02]  /*3010*/  UIADD3 UR4, UPT, UPT, UR20, -0x1, URZ ;  /* 0xffffffff14047890 */ /* 0x000fe4000fffe0ff */
[----:B------:R-:W-:Y:S02]  /*3020*/  UISETP.NE.AND UP3, UPT, UR36, URZ, UPT ;  /* 0x000000ff2400728c */ /* 0x000fe4000bf65270 */
[----:B------:R-:W-:-:S09]  /*3030*/  UISETP.NE.AND UP2, UPT, UR4, URZ, UPT ;  /* 0x000000ff0400728c */ /* 0x000fd2000bf45270 */
[----:B------:R-:W-:Y:S05]  /*3040*/  BRA.U !UP2, `(.L_x_55) ;  /* 0x000000010af87547 */ /* 0x000fea000b800000 */
[----:B--2---:R-:W-:Y:S01]  /*3050*/  LDS R11, [R8] ;  /* 0x00000000080b7984 */ /* 0x004fe20000000800 */
[----:B------:R-:W0:Y:S01]  /*3060*/  LDCU UR4, c[0x0][0x3c4] ;  /* 0x00007880ff0477ac */ /* 0x000e220008000800 */
[----:B------:R-:W-:Y:S02]  /*3070*/  MOV R9, 0x3bbb989d ;  /* 0x3bbb989d00097802 */ /* 0x000fe40000000f00 */
[----:B-1----:R-:W1:Y:S04]  /*3080*/  LDS R12, [R2] ;  /* 0x00000000020c7984 */ /* 0x002e680000000800 */
[----:B------:R-:W2:Y:S01]  /*3090*/  LDS R13, [R6] ;  /* 0x00000000060d7984 */ /* 0x000ea20000000800 */
[----:B0-----:R-:W-:Y:S01]  /*30a0*/  IMAD R15, R5, UR4, R10 ;  /* 0x00000004050f7c24 */ /* 0x001fe2000f8e020a */
[----:B------:R-:W-:Y:S01]  /*30b0*/  IADD3 R10, PT, PT, R10, 0x2, RZ ;  /* 0x000000020a0a7810 */ /* 0x000fe20007ffe0ff */
[----:B-1----:R-:W-:Y:S01]  /*30c0*/  FADD R16, R11, -R12 ;  /* 0x8000000c0b107221 */ /* 0x002fe20000000000 */
[----:B------:R-:W-:-:S03]  /*30d0*/  HFMA2 R11, -RZ, RZ, 3.7421875, 0 ;  /* 0x437c0000ff0b7431 */ /* 0x000fc600000001ff */
[----:B------:R-:W-:Y:S01]  /*30e0*/  FFMA.SAT R14, R16, R9, 0.5 ;  /* 0x3f000000100e7423 */ /* 0x000fe20000002009 */
[----:B--2---:R-:W-:Y:S01]  /*30f0*/  FADD R18, -R12, R13 ;  /* 0x0000000d0c127221 */ /* 0x004fe20000000100 */
[----:B------:R-:W-:Y:S01]  /*3100*/  LEA R12, R15, UR33, 0x2 ;  /* 0x000000210f0c7c11 */ /* 0x000fe2000f8e10ff */
[----:B------:R-:W0:Y:S01]  /*3110*/  LDS R13, [R7] ;  /* 0x00000000070d7984 */ /* 0x000e220000000800 */
[----:B------:R-:W-:Y:S01]  /*3120*/  FFMA.RM R15, R14, R11, 12582913 ;  /* 0x4b4000010e0f7423 */ /* 0x000fe2000000400b */
[----:B------:R-:W-:-:S03]  /*3130*/  FFMA.SAT R14, R18, R9, 0.5 ;  /* 0x3f000000120e7423 */ /* 0x000fc60000002009 */
[C---:B------:R-:W-:Y:S01]  /*3140*/  FADD R17, R15.reuse, -12583039 ;  /* 0xcb40007f0f117421 */ /* 0x040fe20000000000 */
[----:B------:R-:W-:Y:S01]  /*3150*/  FFMA.RM R19, R14, R11, 12582913 ;  /* 0x4b4000010e137423 */ /* 0x000fe2000000400b */
[----:B------:R-:W-:Y:S01]  /*3160*/  SHF.L.U32 R15, R15, 0x17, RZ ;  /* 0x000000170f0f7819 */ /* 0x000fe200000006ff */
[----:B------:R-:W1:Y:S01]  /*3170*/  LDS R14, [R12] ;  /* 0x000000000c0e7984 */ /* 0x000e620000000800 */
[C---:B------:R-:W-:Y:S01]  /*3180*/  FFMA R17, R16.reuse, 1.4426950216293334961, -R17 ;  /* 0x3fb8aa3b10117823 */ /* 0x040fe20000000811 */
[C---:B------:R-:W-:Y:S01]  /*3190*/  FADD R21, R19.reuse, -12583039 ;  /* 0xcb40007f13157421 */ /* 0x040fe20000000000 */
[----:B------:R-:W-:Y:S02]  /*31a0*/  SHF.L.U32 R19, R19, 0x17, RZ ;  /* 0x0000001713137819 */ /* 0x000fe400000006ff */
[----:B------:R-:W-:Y:S01]  /*31b0*/  FFMA R17, R16, 1.925963033500011079e-08, R17 ;  /* 0x32a5706010117823 */ /* 0x000fe20000000011 */
[----:B------:R-:W-:-:S03]  /*31c0*/  FFMA R21, R18, 1.4426950216293334961, -R21 ;  /* 0x3fb8aa3b12157823 */ /* 0x000fc60000000815 */
[----:B------:R-:W2:Y:S01]  /*31d0*/  MUFU.EX2 R16, R17 ;  /* 0x0000001100107308 */ /* 0x000ea20000000800 */
[----:B------:R-:W-:-:S07]  /*31e0*/  FFMA R21, R18, 1.925963033500011079e-08, R21 ;  /* 0x32a5706012157823 */ /* 0x000fce0000000015 */
        /* <DEDUP_REMOVED lines=16> */
[-C--:B------:R-:W-:Y:S01]  /*32f0*/  FFMA.RM R18, R18, R11.reuse, 12582913 ;  /* 0x4b40000112127423 */ /* 0x080fe2000000400b */
[----:B------:R-:W1:Y:S02]  /*3300*/  LDS R9, [R12+0x4] ;  /* 0x000004000c097984 */ /* 0x000e640000000800 */
[----:B------:R-:W-:Y:S01]  /*3310*/  FFMA.RM R20, R20, R11, 12582913 ;  /* 0x4b40000114147423 */ /* 0x000fe2000000400b */
[C---:B------:R-:W-:Y:S01]  /*3320*/  FADD R17, R18.reuse, -12583039 ;  /* 0xcb40007f12117421 */ /* 0x040fe20000000000 */
[----:B------:R-:W-:Y:S02]  /*3330*/  SHF.L.U32 R18, R18, 0x17, RZ ;  /* 0x0000001712127819 */ /* 0x000fe400000006ff */
[----:B------:R-:W-:Y:S01]  /*3340*/  FADD R11, R20, -12583039 ;  /* 0xcb40007f140b7421 */ /* 0x000fe20000000000 */
[----:B------:R-:W-:Y:S01]  /*3350*/  FFMA R17, R16, 1.4426950216293334961, -R17 ;  /* 0x3fb8aa3b10117823 */ /* 0x000fe20000000811 */
[----:B------:R-:W-:-:S02]  /*3360*/  SHF.L.U32 R20, R20, 0x17, RZ ;  /* 0x0000001714147819 */ /* 0x000fc400000006ff */
[----:B------:R-:W-:Y:S01]  /*3370*/  FFMA R11, R14, 1.4426950216293334961, -R11 ;  /* 0x3fb8aa3b0e0b7823 */ /* 0x000fe2000000080b */
[----:B------:R-:W-:-:S03]  /*3380*/  FFMA R17, R16, 1.925963033500011079e-08, R17 ;  /* 0x32a5706010117823 */ /* 0x000fc60000000011 */
[----:B------:R-:W-:-:S03]  /*3390*/  FFMA R11, R14, 1.925963033500011079e-08, R11 ;  /* 0x32a570600e0b7823 */ /* 0x000fc6000000000b */
        /* <DEDUP_REMOVED lines=8> */
[----:B------:R0:W-:Y:S02]  /*3420*/  STS [R12+0x4], R9 ;  /* 0x000004090c007388 */ /* 0x0001e40000000800 */
.L_x_55:
[----:B------:R-:W-:Y:S05]  /*3430*/  BRA.U !UP3, `(.L_x_54) ;  /* 0x000000090bac7547 */ /* 0x000fea000b800000 */
[----:B------:R-:W-:Y:S01]  /*3440*/  LDS R8, [R8] ;  /* 0x0000000008087984 */ /* 0x000fe20000000800 */
[----:B------:R-:W2:Y:S01]  /*3450*/  LDCU UR4, c[0x0][0x3c4] ;  /* 0x00007880ff0477ac */ /* 0x000ea20008000800 */
[----:B-1----:R-:W-:Y:S01]  /*3460*/  HFMA2 R15, -RZ, RZ, 3.7421875, 0 ;  /* 0x437c0000ff0f7431 */ /* 0x002fe200000001ff */
[----:B------:R-:W-:Y:S01]  /*3470*/  MOV R14, 0x3bbb989d ;  /* 0x3bbb989d000e7802 */ /* 0x000fe20000000f00 */
[----:B0-----:R-:W0:Y:S04]  /*3480*/  LDS R9, [R2] ;  /* 0x0000000002097984 */ /* 0x001e280000000800 */
[----:B------:R-:W1:Y:S04]  /*3490*/  LDS R6, [R6] ;  /* 0x0000000006067984 */ /* 0x000e680000000800 */
[----:B------:R-:W3:Y:S01]  /*34a0*/  LDS R7, [R7] ;  /* 0x0000000007077984 */ /* 0x000ee20000000800 */
[----:B--2---:R-:W-:-:S02]  /*34b0*/  IMAD R12, R5, UR4, R10 ;  /* 0x00000004050c7c24 */ /* 0x004fc4000f8e020a */
[----:B0-----:R-:W-:-:S03]  /*34c0*/  FADD R11, R8, -R9 ;  /* 0x80000009080b7221 */ /* 0x001fc60000000000 */
[----:B------:R-:W-:Y:S01]  /*34d0*/  LEA R8, R12, UR33, 0x2 ;  /* 0x000000210c087c11 */ /* 0x000fe2000f8e10ff */
[----:B-1----:R-:W-:Y:S01]  /*34e0*/  FADD R13, -R9, R6 ;  /* 0x00000006090d7221 */ /* 0x002fe20000000100 */
[----:B------:R-:W-:-:S03]  /*34f0*/  FFMA.SAT R10, R11, R14, 0.5 ;  /* 0x3f0000000b0a7423 */ /* 0x000fc6000000200e */
[----:B------:R-:W-:Y:S01]  /*3500*/  FFMA.SAT R6, R13, R14, 0.5 ;  /* 0x3f0000000d067423 */ /* 0x000fe2000000200e */
[----:B------:R-:W-:-:S03]  /*3510*/  FFMA.RM R10, R10, R15, 12582913 ;  /* 0x4b4000010a0a7423 */ /* 0x000fc6000000400f */
[----:B------:R-:W-:Y:S01]  /*3520*/  FFMA.RM R12, R6, R15, 12582913 ;  /* 0x4b400001060c7423 */ /* 0x000fe2000000400f */
[C---:B------:R-:W-:Y:S01]  /*3530*/  FADD R2, R10.reuse, -12583039 ;  /* 0xcb40007f0a027421 */ /* 0x040fe20000000000 */
[----:B------:R-:W0:Y:S01]  /*3540*/  LDS R6, [R8] ;  /* 0x0000000008067984 */ /* 0x000e220000000800 */
[----:B------:R-:W-:Y:S01]  /*3550*/  SHF.L.U32 R10, R10, 0x17, RZ ;  /* 0x000000170a0a7819 */ /* 0x000fe200000006ff */
        /* <DEDUP_REMOVED lines=9> */
[----:B---3--:R-:W-:Y:S01]  /*35f0*/  FMUL R7, R7, R10 ;  /* 0x0000000a07077220 */ /* 0x008fe20000400000 */
[----:B--2---:R-:W-:-:S04]  /*3600*/  FMUL R11, R12, R11 ;  /* 0x0000000b0c0b7220 */ /* 0x004fc80000400000 */
[----:B------:R-:W-:-:S04]  /*3610*/  FMUL R10, RZ, R11 ;  /* 0x0000000bff0a7220 */ /* 0x000fc80000400000 */
[----:B0-----:R-:W-:-:S04]  /*3620*/  FFMA R7, R7, R6, R10 ;  /* 0x0000000607077223 */ /* 0x001fc8000000000a */
[----:B------:R-:W-:-:S05]  /*3630*/  FMUL R7, R7, R0 ;  /* 0x0000000007077220 */ /* 0x000fca0000400000 */
[----:B------:R3:W-:Y:S01]  /*3640*/  STS [R8], R7 ;  /* 0x0000000708007388 */ /* 0x0007e20000000800 */
[----:B------:R-:W-:Y:S05]  /*3650*/  BRA `(.L_x_54) ;  /* 0x0000000800247947 */ /* 0x000fea0003800000 */
.L_x_51:
[----:B------:R-:W-:-:S05]  /*3660*/  UMOV UR4, URZ ;  /* 0x000000ff00047c82 */ /* 0x000fca0008000000 */
.L_x_61:
[C---:B-1----:R-:W-:Y:S01]  /*3670*/  LEA R15, R5.reuse, UR30, 0x2 ;  /* 0x0000001e050f7c11 */ /* 0x042fe2000f8e10ff */
[----:B------:R-:W-:Y:S01]  /*3680*/  LDS R7, [R2] ;  /* 0x0000000002077984 */ /* 0x000fe20000000800 */
[----:B0-----:R-:W0:Y:S01]  /*3690*/  LDC R8, c[0x0][0x3c4] ;  /* 0x0000f100ff087b82 */ /* 0x001e220000000800 */
[----:B------:R-:W-:Y:S01]  /*36a0*/  HFMA2 R9, -RZ, RZ, 0.96630859375, -0.0022525787353515625 ;  /* 0x3bbb989dff097431 */ /* 0x000fe200000001ff */
[C---:B------:R-:W-:Y:S01]  /*36b0*/  LEA R16, R5.reuse, UR31, 0x2 ;  /* 0x0000001f05107c11 */ /* 0x040fe2000f8e10ff */
[----:B------:R-:W1:Y:S01]  /*36c0*/  LDS R10, [R15] ;  /* 0x000000000f0a7984 */ /* 0x000e620000000800 */
[----:B------:R-:W-:Y:S01]  /*36d0*/  UISETP.GE.U32.AND UP2, UPT, UR29, 0x7, UPT ;  /* 0x000000071d00788c */ /* 0x000fe2000bf46070 */
[----:B------:R-:W-:Y:S02]  /*36e0*/  HFMA2 R17, -RZ, RZ, 0, 0 ;  /* 0x00000000ff117431 */ /* 0x000fe400000001ff */
[----:B------:R-:W2:Y:S01]  /*36f0*/  LDS R12, [R16] ;  /* 0x00000000100c7984 */ /* 0x000ea20000000800 */
[----:B0-----:R-:W-:-:S05]  /*3700*/  IMAD R11, R5, R8, UR4 ;  /* 0x00000004050b7e24 */ /* 0x001fca000f8e0208 */
[----:B------:R-:W-:-:S05]  /*3710*/  LEA R11, R11, UR33, 0x2 ;  /* 0x000000210b0b7c11 */ /* 0x000fca000f8e10ff */
[----:B------:R-:W0:Y:S01]  /*3720*/  LDS R19, [R11] ;  /* 0x000000000b137984 */ /* 0x000e220000000800 */
[----:B-1----:R-:W-:Y:S01]  /*3730*/  FADD R14, R10, -R7 ;  /* 0x800000070a0e7221 */ /* 0x002fe20000000000 */
[----:B------:R-:W-:-:S03]  /*3740*/  MOV R10, 0x437c0000 ;  /* 0x437c0000000a7802 */ /* 0x000fc60000000f00 */
        /* <DEDUP_REMOVED lines=8> */
[----:B--2---:R-:W-:Y:S01]  /*37d0*/  FMUL R12, R12, R13 ;  /* 0x0000000d0c0c7220 */ /* 0x004fe20000400000 */
[----:B------:R-:W-:-:S03]  /*37e0*/  MOV R13, RZ ;  /* 0x000000ff000d7202 */ /* 0x000fc60000000f00 */
[----:B0-----:R-:W-:Y:S01]  /*37f0*/  FMUL R12, R12, R19 ;  /* 0x000000130c0c7220 */ /* 0x001fe20000400000 */
[----:B------:R-:W-:Y:S06]  /*3800*/  BRA.U !UP2, `(.L_x_56) ;  /* 0x000000010aa87547 */ /* 0x000fec000b800000 */
[----:B------:R-:W-:Y:S01]  /*3810*/  MOV R17, RZ ;  /* 0x000000ff00117202 */ /* 0x000fe20000000f00 */
[----:B------:R-:W0:Y:S01]  /*3820*/  LDCU UR5, c[0x0][0x3b8] ;  /* 0x00007700ff0577ac */ /* 0x000e220008000800 */
[----:B------:R-:W-:-:S07]  /*3830*/  MOV R13, RZ ;  /* 0x000000ff000d7202 */ /* 0x000fce0000000f00 */
.L_x_57:
[----:B------:R-:W-:Y:S02]  /*3840*/  IMAD R14, R13, R8, UR4 ;  /* 0x000000040d0e7e24 */ /* 0x000fe4000f8e0208 */
[----:B0-----:R-:W-:Y:S01]  /*3850*/  IMAD R16, R5, UR5, R13 ;  /* 0x0000000505107c24 */ /* 0x001fe2000f8e020d */
[----:B------:R-:W-:Y:S02]  /*3860*/  IADD3 R13, PT, PT, R13, 0x8, RZ ;  /* 0x000000080d0d7810 */ /* 0x000fe40007ffe0ff */
[----:B------:R-:W-:Y:S02]  /*3870*/  LEA R19, R14, UR34, 0x2 ;  /* 0x000000220e137c11 */ /* 0x000fe4000f8e10ff */
[----:B------:R-:W-:Y:S02]  /*3880*/  LEA R16, R16, UR38, 0x2 ;  /* 0x0000002610107c11 */ /* 0x000fe4000f8e10ff */
[----:B------:R-:W-:Y:S01]  /*3890*/  LEA R21, R8, R19, 0x2 ;  /* 0x0000001308157211 */ /* 0x000fe200078e10ff */
[----:B------:R-:W-:Y:S01]  /*38a0*/  LDS R20, [R19] ;  /* 0x0000000013147984 */ /* 0x000fe20000000800 */
[----:B------:R-:W-:-:S02]  /*38b0*/  ISETP.NE.AND P1, PT, R13, UR9, PT ;  /* 0x000000090d007c0c */ /* 0x000fc4000bf25270 */
[C---:B------:R-:W-:Y:S01]  /*38c0*/  LEA R15, R8.reuse, R21, 0x2 ;  /* 0x00000015080f7211 */ /* 0x040fe200078e10ff */
[----:B------:R-:W0:Y:S03]  /*38d0*/  LDS R18, [R16] ;  /* 0x0000000010127984 */ /* 0x000e260000000800 */
[C---:B------:R-:W-:Y:S01]  /*38e0*/  LEA R25, R8.reuse, R15, 0x2 ;  /* 0x0000000f08197211 */ /* 0x040fe200078e10ff */
[----:B------:R-:W-:Y:S03]  /*38f0*/  LDS R27, [R16+0x4] ;  /* 0x00000400101b7984 */ /* 0x000fe60000000800 */
[C---:B------:R-:W-:Y:S01]  /*3900*/  LEA R29, R8.reuse, R25, 0x2 ;  /* 0x00000019081d7211 */ /* 0x040fe200078e10ff */
[----:B------:R-:W1:Y:S03]  /*3910*/  LDS R22, [R21] ;  /* 0x0000000015167984 */ /* 0x000e660000000800 */
[C---:B------:R-:W-:Y:S01]  /*3920*/  LEA R23, R8.reuse, R29, 0x2 ;  /* 0x0000001d08177211 */ /* 0x040fe200078e10ff */
[----:B------:R-:W-:Y:S03]  /*3930*/  LDS R14, [R16+0x8] ;  /* 0x00000800100e7984 */ /* 0x000fe60000000800 */
[C---:B------:R-:W-:Y:S01]  /*3940*/  LEA R28, R8.reuse, R23, 0x2 ;  /* 0x00000017081c7211 */ /* 0x040fe200078e10ff */
[----:B------:R-:W2:Y:S03]  /*3950*/  LDS R15, [R15] ;  /* 0x000000000f0f7984 */ /* 0x000ea60000000800 */
[----:B------:R-:W-:Y:S01]  /*3960*/  LEA R26, R8, R28, 0x2 ;  /* 0x0000001c081a7211 */ /* 0x000fe200078e10ff */
[----:B------:R-:W-:Y:S04]  /*3970*/  LDS R19, [R16+0x10] ;  /* 0x0000100010137984 */ /* 0x000fe80000000800 */
[----:B------:R-:W-:Y:S04]  /*3980*/  LDS R24, [R29] ;  /* 0x000000001d187984 */ /* 0x000fe80000000800 */
[----:B------:R-:W-:Y:S04]  /*3990*/  LDS R23, [R23] ;  /* 0x0000000017177984 */ /* 0x000fe80000000800 */
[----:B------:R-:W-:Y:S04]  /*39a0*/  LDS R21, [R28] ;  /* 0x000000001c157984 */ /* 0x000fe80000000800 */
[----:B------:R-:W-:Y:S01]  /*39b0*/  LDS R26, [R26] ;  /* 0x000000001a1a7984 */ /* 0x000fe20000000800 */
[----:B0-----:R-:W-:-:S03]  /*39c0*/  FFMA R20, R18, R20, R17 ;  /* 0x0000001412147223 */ /* 0x001fc60000000011 */
[----:B------:R-:W-:Y:S04]  /*39d0*/  LDS R17, [R16+0xc] ;  /* 0x00000c0010117984 */ /* 0x000fe80000000800 */
[----:B------:R-:W0:Y:S01]  /*39e0*/  LDS R18, [R25] ;  /* 0x0000000019127984 */ /* 0x000e220000000800 */
[----:B-1----:R-:W-:-:S03]  /*39f0*/  FFMA R27, R27, R22, R20 ;  /* 0x000000161b1b7223 */ /* 0x002fc60000000014 */
[----:B------:R-:W1:Y:S04]  /*3a00*/  LDS R22, [R16+0x14] ;  /* 0x0000140010167984 */ /* 0x000e680000000800 */
[----:B------:R-:W3:Y:S01]  /*3a10*/  LDS R20, [R16+0x18] ;  /* 0x0000180010147984 */ /* 0x000ee20000000800 */
[----:B--2---:R-:W-:-:S03]  /*3a20*/  FFMA R14, R14, R15, R27 ;  /* 0x0000000f0e0e7223 */ /* 0x004fc6000000001b */
[----:B------:R-:W2:Y:S01]  /*3a30*/  LDS R25, [R16+0x1c] ;  /* 0x00001c0010197984 */ /* 0x000ea20000000800 */
[----:B0-----:R-:W-:-:S04]  /*3a40*/  FFMA R14, R17, R18, R14 ;  /* 0x00000012110e7223 */ /* 0x001fc8000000000e */
[----:B------:R-:W-:-:S04]  /*3a50*/  FFMA R19, R19, R24, R14 ;  /* 0x0000001813137223 */ /* 0x000fc8000000000e */
[----:B-1----:R-:W-:-:S04]  /*3a60*/  FFMA R19, R22, R23, R19 ;  /* 0x0000001716137223 */ /* 0x002fc80000000013 */
[----:B---3--:R-:W-:-:S04]  /*3a70*/  FFMA R20, R20, R21, R19 ;  /* 0x0000001514147223 */ /* 0x008fc80000000013 */
[----:B--2---:R-:W-:Y:S01]  /*3a80*/  FFMA R17, R25, R26, R20 ;  /* 0x0000001a19117223 */ /* 0x004fe20000000014 */
[----:B------:R-:W-:Y:S06]  /*3a90*/  @P1 BRA `(.L_x_57) ;  /* 0xfffffffc00681947 */ /* 0x000fec000383ffff */
[----:B------:R-:W-:-:S07]  /*3aa0*/  MOV R13, UR9 ;  /* 0x00000009000d7c02 */ /* 0x000fce0008000f00 */
.L_x_56:
[----:B------:R-:W-:-:S09]  /*3ab0*/  UISETP.NE.AND UP2, UPT, UR27, URZ, UPT ;  /* 0x000000ff1b00728c */ /* 0x000fd2000bf45270 */
[----:B------:R-:W-:Y:S05]  /*3ac0*/  BRA.U !UP2, `(.L_x_58) ;  /* 0x000000010ac87547 */ /* 0x000fea000b800000 */
[----:B------:R-:W-:Y:S02]  /*3ad0*/  UISETP.GE.U32.AND UP2, UPT, UR39, 0x3, UPT ;  /* 0x000000032700788c */ /* 0x000fe4000bf46070 */
[----:B------:R-:W-:-:S07]  /*3ae0*/  UISETP.NE.AND UP3, UPT, UR26, URZ, UPT ;  /* 0x000000ff1a00728c */ /* 0x000fce000bf65270 */
[----:B------:R-:W-:Y:S05]  /*3af0*/  BRA.U !UP2, `(.L_x_59) ;  /* 0x000000010a547547 */ /* 0x000fea000b800000 */
[----:B------:R-:W0:Y:S01]  /*3b00*/  LDCU UR5, c[0x0][0x3b8] ;  /* 0x00007700ff0577ac */ /* 0x000e220008000800 */
[----:B------:R-:W-:-:S05]  /*3b10*/  IMAD R15, R13, R8, UR4 ;  /* 0x000000040d0f7e24 */ /* 0x000fca000f8e0208 */
[----:B------:R-:W-:-:S04]  /*3b20*/  LEA R15, R15, UR34, 0x2 ;  /* 0x000000220f0f7c11 */ /* 0x000fc8000f8e10ff */
[C---:B------:R-:W-:Y:S02]  /*3b30*/  LEA R21, R8.reuse, R15, 0x2 ;  /* 0x0000000f08157211 */ /* 0x040fe400078e10ff */
[----:B------:R-:W-:Y:S02]  /*3b40*/  LDS R15, [R15] ;  /* 0x000000000f0f7984 */ /* 0x000fe40000000800 */
[C---:B------:R-:W-:Y:S02]  /*3b50*/  LEA R25, R8.reuse, R21, 0x2 ;  /* 0x0000001508197211 */ /* 0x040fe400078e10ff */
[----:B------:R-:W-:Y:S01]  /*3b60*/  LDS R18, [R21] ;  /* 0x0000000015127984 */ /* 0x000fe20000000800 */
[----:B0-----:R-:W-:Y:S01]  /*3b70*/  IMAD R14, R5, UR5, R13 ;  /* 0x00000005050e7c24 */ /* 0x001fe2000f8e020d */
[----:B------:R-:W-:Y:S02]  /*3b80*/  LEA R20, R8, R25, 0x2 ;  /* 0x0000001908147211 */ /* 0x000fe400078e10ff */
[----:B------:R-:W-:Y:S01]  /*3b90*/  LDS R25, [R25] ;  /* 0x0000000019197984 */ /* 0x000fe20000000800 */
[----:B------:R-:W-:-:S02]  /*3ba0*/  IADD3 R13, PT, PT, R13, 0x4, RZ ;  /* 0x000000040d0d7810 */ /* 0x000fc40007ffe0ff */
[----:B------:R-:W-:Y:S01]  /*3bb0*/  LEA R14, R14, UR38, 0x2 ;  /* 0x000000260e0e7c11 */ /* 0x000fe2000f8e10ff */
[----:B------:R-:W-:Y:S04]  /*3bc0*/  LDS R20, [R20] ;  /* 0x0000000014147984 */ /* 0x000fe80000000800 */
[----:B------:R-:W0:Y:S04]  /*3bd0*/  LDS R16, [R14] ;  /* 0x000000000e107984 */ /* 0x000e280000000800 */
[----:B------:R-:W1:Y:S04]  /*3be0*/  LDS R19, [R14+0x4] ;  /* 0x000004000e137984 */ /* 0x000e680000000800 */
[----:B------:R-:W2:Y:S04]  /*3bf0*/  LDS R23, [R14+0x8] ;  /* 0x000008000e177984 */ /* 0x000ea80000000800 */
[----:B------:R-:W3:Y:S01]  /*3c00*/  LDS R27, [R14+0xc] ;  /* 0x00000c000e1b7984 */ /* 0x000ee20000000800 */
[----:B0-----:R-:W-:-:S04]  /*3c10*/  FFMA R16, R16, R15, R17 ;  /* 0x0000000f10107223 */ /* 0x001fc80000000011 */
[----:B-1----:R-:W-:-:S04]  /*3c20*/  FFMA R16, R19, R18, R16 ;  /* 0x0000001213107223 */ /* 0x002fc80000000010 */
[----:B--2---:R-:W-:-:S04]  /*3c30*/  FFMA R16, R23, R25, R16 ;  /* 0x0000001917107223 */ /* 0x004fc80000000010 */
[----:B---3--:R-:W-:-:S07]  /*3c40*/  FFMA R17, R27, R20, R16 ;  /* 0x000000141b117223 */ /* 0x008fce0000000010 */
.L_x_59:
[----:B------:R-:W-:Y:S05]  /*3c50*/  BRA.U !UP3, `(.L_x_58) ;  /* 0x000000010b647547 */ /* 0x000fea000b800000 */
[----:B------:R-:W-:Y:S02]  /*3c60*/  UISETP.NE.AND UP2, UPT, UR37, URZ, UPT ;  /* 0x000000ff2500728c */ /* 0x000fe4000bf45270 */
[----:B------:R-:W-:-:S07]  /*3c70*/  UISETP.NE.AND UP3, UPT, UR21, URZ, UPT ;  /* 0x000000ff1500728c */ /* 0x000fce000bf65270 */
[----:B------:R-:W-:Y:S05]  /*3c80*/  BRA.U !UP2, `(.L_x_60) ;  /* 0x000000010a347547 */ /* 0x000fea000b800000 */
[----:B------:R-:W0:Y:S01]  /*3c90*/  LDCU UR5, c[0x0][0x3b8] ;  /* 0x00007700ff0577ac */ /* 0x000e220008000800 */
[----:B------:R-:W-:-:S05]  /*3ca0*/  IMAD R15, R13, R8, UR4 ;  /* 0x000000040d0f7e24 */ /* 0x000fca000f8e0208 */
[----:B------:R-:W-:-:S04]  /*3cb0*/  LEA R15, R15, UR34, 0x2 ;  /* 0x000000220f0f7c11 */ /* 0x000fc8000f8e10ff */
[----:B------:R-:W-:Y:S01]  /*3cc0*/  LEA R20, R8, R15, 0x2 ;  /* 0x0000000f08147211 */ /* 0x000fe200078e10ff */
[----:B------:R-:W-:Y:S05]  /*3cd0*/  LDS R18, [R15] ;  /* 0x000000000f127984 */ /* 0x000fea0000000800 */
[----:B------:R-:W-:Y:S01]  /*3ce0*/  LDS R20, [R20] ;  /* 0x0000000014147984 */ /* 0x000fe20000000800 */
[----:B0-----:R-:W-:Y:S01]  /*3cf0*/  IMAD R14, R5, UR5, R13 ;  /* 0x00000005050e7c24 */ /* 0x001fe2000f8e020d */
[----:B------:R-:W-:-:S04]  /*3d00*/  IADD3 R13, PT, PT, R13, 0x2, RZ ;  /* 0x000000020d0d7810 */ /* 0x000fc80007ffe0ff */
[----:B------:R-:W-:-:S05]  /*3d10*/  LEA R14, R14, UR38, 0x2 ;  /* 0x000000260e0e7c11 */ /* 0x000fca000f8e10ff */
[----:B------:R-:W0:Y:S04]  /*3d20*/  LDS R16, [R14] ;  /* 0x000000000e107984 */ /* 0x000e280000000800 */
[----:B------:R-:W1:Y:S01]  /*3d30*/  LDS R19, [R14+0x4] ;  /* 0x000004000e137984 */ /* 0x000e620000000800 */
[----:B0-----:R-:W-:-:S04]  /*3d40*/  FFMA R16, R16, R18, R17 ;  /* 0x0000001210107223 */ /* 0x001fc80000000011 */
[----:B-1----:R-:W-:-:S07]  /*3d50*/  FFMA R17, R19, R20, R16 ;  /* 0x0000001413117223 */ /* 0x002fce0000000010 */
.L_x_60:
[----:B------:R-:W-:Y:S05]  /*3d60*/  BRA.U !UP3, `(.L_x_58) ;  /* 0x000000010b207547 */ /* 0x000fea000b800000 */
[----:B------:R-:W0:Y:S01]  /*3d70*/  LDCU UR5, c[0x0][0x3b8] ;  /* 0x00007700ff0577ac */ /* 0x000e220008000800 */
[----:B------:R-:W-:-:S05]  /*3d80*/  IMAD R14, R13, R8, UR4 ;  /* 0x000000040d0e7e24 */ /* 0x000fca000f8e0208 */
[----:B------:R-:W-:-:S06]  /*3d90*/  LEA R15, R14, UR34, 0x2 ;  /* 0x000000220e0f7c11 */ /* 0x000fcc000f8e10ff */
[----:B------:R-:W-:Y:S01]  /*3da0*/  LDS R15, [R15] ;  /* 0x000000000f0f7984 */ /* 0x000fe20000000800 */
[----:B0-----:R-:W-:-:S05]  /*3db0*/  IMAD R13, R5, UR5, R13 ;  /* 0x00000005050d7c24 */ /* 0x001fca000f8e020d */
[----:B------:R-:W-:-:S05]  /*3dc0*/  LEA R13, R13, UR38, 0x2 ;  /* 0x000000260d0d7c11 */ /* 0x000fca000f8e10ff */
[----:B------:R-:W0:Y:S02]  /*3dd0*/  LDS R14, [R13] ;  /* 0x000000000d0e7984 */ /* 0x000e240000000800 */
[----:B0-----:R-:W-:-:S07]  /*3de0*/  FFMA R17, R14, R15, R17 ;  /* 0x0000000f0e117223 */ /* 0x001fce0000000011 */
.L_x_58:
[----:B------:R-:W0:Y:S01]  /*3df0*/  LDS R14, [R6] ;  /* 0x00000000060e7984 */ /* 0x000e220000000800 */
[----:B------:R-:W-:-:S06]  /*3e00*/  UIADD3 UR4, UPT, UPT, UR4, 0x1, URZ ;  /* 0x0000000104047890 */ /* 0x000fcc000fffe0ff */
[----:B------:R-:W-:Y:S01]  /*3e10*/  ISETP.NE.AND P1, PT, R8, UR4, PT ;  /* 0x0000000408007c0c */ /* 0x000fe2000bf25270 */
[----:B0-----:R-:W-:-:S04]  /*3e20*/  FADD R14, -R7, R14 ;  /* 0x0000000e070e7221 */ /* 0x001fc80000000100 */
        /* <DEDUP_REMOVED lines=8> */
[----:B------:R-:W-:-:S04]  /*3eb0*/  FFMA R9, R9, R17, R12 ;  /* 0x0000001109097223 */ /* 0x000fc8000000000c */
[----:B------:R-:W-:-:S05]  /*3ec0*/  FMUL R10, R9, R0 ;  /* 0x00000000090a7220 */ /* 0x000fca0000400000 */
[----:B------:R0:W-:Y:S01]  /*3ed0*/  STS [R11], R10 ;  /* 0x0000000a0b007388 */ /* 0x0001e20000000800 */
[----:B------:R-:W-:Y:S05]  /*3ee0*/  @P1 BRA `(.L_x_61) ;  /* 0xfffffff400e01947 */ /* 0x000fea000383ffff */
.L_x_54:
[----:B------:R-:W4:Y:S01]  /*3ef0*/  LDCU UR4, c[0x0][0x3b4] ;  /* 0x00007680ff0477ac */ /* 0x000f220008000800 */
[----:B------:R-:W-:Y:S02]  /*3f00*/  IADD3 R5, PT, PT, R5, UR32, RZ ;  /* 0x0000002005057c10 */ /* 0x000fe4000fffe0ff */
[----:B----4-:R-:W-:-:S04]  /*3f10*/  MOV R0, UR4 ;  /* 0x0000000400007c02 */ /* 0x010fc80008000f00 */
[----:B------:R-:W-:-:S13]  /*3f20*/  ISETP.GE.AND P1, PT, R5, R0, PT ;  /* 0x000000000500720c */ /* 0x000fda0003f26270 */
[----:B------:R-:W-:Y:S05]  /*3f30*/  @!P1 BRA `(.L_x_62) ;  /* 0xffffffe400e09947 */ /* 0x000fea000383ffff */
.L_x_47:
[----:B------:R-:W-:Y:S05]  /*3f40*/  BSYNC.RECONVERGENT B0 ;  /* 0x0000000000007941 */ /* 0x000fea0003800200 */
.L_x_46:
[----:B------:R-:W0:Y:S01]  /*3f50*/  S2R R14, SR_TID.X ;  /* 0x00000000000e7919 */ /* 0x000e220000002100 */
[----:B------:R-:W-:Y:S01]  /*3f60*/  BSSY.RECONVERGENT B0, `(.L_x_63) ;  /* 0x000000e000007945 */ /* 0x000fe20003800200 */
[----:B------:R-:W-:Y:S06]  /*3f70*/  BAR.SYNC.DEFER_BLOCKING 0x0 ;  /* 0x0000000000007b1d */ /* 0x000fec0000010000 */
[----:B------:R-:W-:Y:S05]  /*3f80*/  @P5 BRA `(.L_x_64) ;  /* 0x00000000002c5947 */ /* 0x000fea0003800000 */
[----:B0-2---:R-:W0:Y:S01]  /*3f90*/  LDC R10, c[0x0][0x3c4] ;  /* 0x0000f100ff0a7b82 */ /* 0x005e220000000800 */
[----:B---34-:R-:W-:-:S07]  /*3fa0*/  MOV R2, R14 ;  /* 0x0000000e00027202 */ /* 0x018fce0000000f00 */
[----:B------:R-:W2:Y:S02]  /*3fb0*/  LDC.64 R8, c[0x0][0x398] ;  /* 0x0000e600ff087b82 */ /* 0x000ea40000000a00 */
.L_x_65:
[C---:B0-----:R-:W-:Y:S01]  /*3fc0*/  LEA R5, R2.reuse, UR33, 0x2 ;  /* 0x0000002102057c11 */ /* 0x041fe2000f8e10ff */
[----:B0-----:R-:W-:Y:S01]  /*3fd0*/  IMAD R7, R3, R10, R2 ;  /* 0x0000000a03077224 */ /* 0x001fe200078e0202 */
[----:B------:R-:W-:-:S03]  /*3fe0*/  IADD3 R2, PT, PT, R2, UR32, RZ ;  /* 0x0000002002027c10 */ /* 0x000fc6000fffe0ff */
[----:B--2---:R-:W-:Y:S01]  /*3ff0*/  IMAD.WIDE R6, R7, 0x4, R8 ;  /* 0x0000000407067825 */ /* 0x004fe200078e0208 */
[----:B------:R-:W0:Y:S01]  /*4000*/  LDS R5, [R5] ;  /* 0x0000000005057984 */ /* 0x000e220000000800 */
[----:B------:R-:W-:-:S03]  /*4010*/  ISETP.GE.AND P1, PT, R2, UR7, PT ;  /* 0x0000000702007c0c */ /* 0x000fc6000bf26270 */
[----:B0-----:R0:W-:Y:S10]  /*4020*/  STG.E desc[UR14][R6.64], R5 ;  /* 0x0000000506007986 */ /* 0x0011f4000c10190e */
[----:B------:R-:W-:Y:S05]  /*4030*/  @!P1 BRA `(.L_x_65) ;  /* 0xfffffffc00e09947 */ /* 0x000fea000383ffff */
.L_x_64:
[----:B------:R-:W-:Y:S05]  /*4040*/  BSYNC.RECONVERGENT B0 ;  /* 0x0000000000007941 */ /* 0x000fea0003800200 */
.L_x_63:
[----:B------:R-:W-:Y:S04]  /*4050*/  BSSY.RECONVERGENT B0, `(.L_x_66) ;  /* 0x0000011000007945 */ /* 0x000fe80003800200 */
[----:B------:R-:W-:Y:S05]  /*4060*/  @P4 BRA `(.L_x_67) ;  /* 0x00000000003c4947 */ /* 0x000fea0003800000 */
[----:B0-2---:R-:W0:Y:S01]  /*4070*/  LDC.64 R10, c[0x0][0x3a0] ;  /* 0x0000e800ff0a7b82 */ /* 0x005e220000000a00 */
[----:B---34-:R-:W-:-:S07]  /*4080*/  MOV R2, R14 ;  /* 0x0000000e00027202 */ /* 0x018fce0000000f00 */
[----:B-1----:R-:W1:Y:S02]  /*4090*/  LDC.64 R12, c[0x0][0x3a8] ;  /* 0x0000ea00ff0c7b82 */ /* 0x002e640000000a00 */
.L_x_68:
[C---:B-1----:R-:W-:Y:S02]  /*40a0*/  LEA R5, R2.reuse, UR40, 0x2 ;  /* 0x0000002802057c11 */ /* 0x042fe4000f8e10ff */
[C---:B------:R-:W-:Y:S02]  /*40b0*/  LEA R14, R2.reuse, UR22, 0x2 ;  /* 0x00000016020e7c11 */ /* 0x040fe4000f8e10ff */
[----:B------:R-:W-:Y:S02]  /*40c0*/  IADD3 R9, PT, PT, R3, R2, RZ ;  /* 0x0000000203097210 */ /* 0x000fe40007ffe0ff */
[----:B------:R-:W2:Y:S01]  /*40d0*/  LDS R5, [R5] ;  /* 0x0000000005057984 */ /* 0x000ea20000000800 */
[----:B------:R-:W-:Y:S02]  /*40e0*/  IADD3 R2, PT, PT, R2, UR32, RZ ;  /* 0x0000002002027c10 */ /* 0x000fe4000fffe0ff */
[----:B0-----:R-:W-:Y:S01]  /*40f0*/  IMAD.WIDE R6, R9, 0x4, R10 ;  /* 0x0000000409067825 */ /* 0x001fe200078e020a */
[----:B------:R-:W0:Y:S01]  /*4100*/  LDS R15, [R14] ;  /* 0x000000000e0f7984 */ /* 0x000e220000000800 */
[----:B------:R-:W-:-:S02]  /*4110*/  ISETP.GE.AND P1, PT, R2, R0, PT ;  /* 0x000000000200720c */ /* 0x000fc40003f26270 */
[----:B-1----:R-:W-:Y:S01]  /*4120*/  IMAD.WIDE R8, R9, 0x4, R12 ;  /* 0x0000000409087825 */ /* 0x002fe200078e020c */
[----:B--2---:R1:W-:Y:S04]  /*4130*/  STG.E desc[UR14][R6.64], R5 ;  /* 0x0000000506007986 */ /* 0x0043e8000c10190e */
[----:B0-----:R1:W-:Y:S06]  /*4140*/  STG.E desc[UR14][R8.64], R15 ;  /* 0x0000000f08007986 */ /* 0x0013ec000c10190e */
[----:B------:R-:W-:Y:S05]  /*4150*/  @!P1 BRA `(.L_x_68) ;  /* 0xfffffffc00d09947 */ /* 0x000fea000383ffff */
.L_x_67:
[----:B------:R-:W-:Y:S05]  /*4160*/  BSYNC.RECONVERGENT B0 ;  /* 0x0000000000007941 */ /* 0x000fea0003800200 */
.L_x_66:
[----:B------:R-:W-:Y:S06]  /*4170*/  BAR.SYNC.DEFER_BLOCKING 0x0 ;  /* 0x0000000000007b1d */ /* 0x000fec0000010000 */
[----:B------:R-:W-:Y:S05]  /*4180*/  BRA.U UP1, `(.L_x_69) ;  /* 0xffffffc101bc7547 */ /* 0x000fea000b83ffff */
.L_x_3:
[----:B------:R-:W5:Y:S01]  /*4190*/  LDCU UR4, c[0x0][0x3c0] ;  /* 0x00007800ff0477ac */ /* 0x000f620008000800 */
[----:B------:R-:W-:-:S04]  /*41a0*/  UIADD3 UR41, UPT, UPT, UR41, 0x1, URZ ;  /* 0x0000000129297890 */ /* 0x000fc8000fffe0ff */
[----:B-----5:R-:W-:-:S09]  /*41b0*/  UISETP.NE.AND UP1, UPT, UR41, UR4, UPT ;  /* 0x000000042900728c */ /* 0x020fd2000bf25270 */
[----:B------:R-:W-:Y:S05]  /*41c0*/  BRA.U UP1, `(.L_x_70) ;  /* 0xffffffc101447547 */ /* 0x000fea000b83ffff */
[----:B------:R-:W-:Y:S05]  /*41d0*/  EXIT ;  /* 0x000000000000794d */ /* 0x000fea0003800000 */
        .weak           $__internal_0_$__cuda_sm20_rcp_rn_f32_slowpath
        .type           $__internal_0_$__cuda_sm20_rcp_rn_f32_slowpath,@function
        .size           $__internal_0_$__cuda_sm20_rcp_rn_f32_slowpath,(.L_x_76 - $__internal_0_$__cuda_sm20_rcp_rn_f32_slowpath)
$__internal_0_$__cuda_sm20_rcp_rn_f32_slowpath:
[----:B------:R-:W-:Y:S01]  /*41e0*/  SHF.L.U32 R0, R9, 0x1, RZ ;  /* 0x0000000109007819 */ /* 0x000fe200000006ff */
[----:B------:R-:W-:Y:S03]  /*41f0*/  BSSY.RECONVERGENT B2, `(.L_x_71) ;  /* 0x0000031000027945 */ /* 0x000fe60003800200 */
[----:B------:R-:W-:Y:S02]  /*4200*/  SHF.R.U32.HI R11, RZ, 0x18, R0 ;  /* 0x00000018ff0b7819 */ /* 0x000fe40000011600 */
[----:B------:R-:W-:Y:S02]  /*4210*/  MOV R0, R9 ;  /* 0x0000000900007202 */ /* 0x000fe40000000f00 */
[----:B------:R-:W-:-:S13]  /*4220*/  ISETP.NE.U32.AND P1, PT, R11, RZ, PT ;  /* 0x000000ff0b00720c */ /* 0x000fda0003f25070 */
[----:B------:R-:W-:Y:S05]  /*4230*/  @P1 BRA `(.L_x_72) ;  /* 0x0000000000281947 */ /* 0x000fea0003800000 */
[----:B------:R-:W-:-:S04]  /*4240*/  SHF.L.U32 R2, R0, 0x1, RZ ;  /* 0x0000000100027819 */ /* 0x000fc800000006ff */
[----:B------:R-:W-:-:S13]  /*4250*/  ISETP.NE.AND P1, PT, R2, RZ, PT ;  /* 0x000000ff0200720c */ /* 0x000fda0003f25270 */
[----:B------:R-:W-:Y:S01]  /*4260*/  @P1 FFMA R8, R0, 1.84467440737095516160e+19, RZ ;  /* 0x5f80000000081823 */ /* 0x000fe200000000ff */
[----:B------:R-:W-:Y:S08]  /*4270*/  @!P1 MUFU.RCP R7, R0 ;  /* 0x0000000000079308 */ /* 0x000ff00000001000 */
[----:B------:R-:W0:Y:S02]  /*4280*/  @P1 MUFU.RCP R9, R8 ;  /* 0x0000000800091308 */ /* 0x000e240000001000 */
[----:B0-----:R-:W-:-:S04]  /*4290*/  @P1 FFMA R2, R8, R9, -1 ;  /* 0xbf80000008021423 */ /* 0x001fc80000000009 */
[----:B------:R-:W-:-:S04]  /*42a0*/  @P1 FADD.FTZ R2, -R2, -RZ ;  /* 0x800000ff02021221 */ /* 0x000fc80000010100 */
[----:B------:R-:W-:-:S04]  /*42b0*/  @P1 FFMA R2, R9, R2, R9 ;  /* 0x0000000209021223 */ /* 0x000fc80000000009 */
[----:B------:R-:W-:Y:S01]  /*42c0*/  @P1 FFMA R7, R2, 1.84467440737095516160e+19, RZ ;  /* 0x5f80000002071823 */ /* 0x000fe200000000ff */
[----:B------:R-:W-:Y:S06]  /*42d0*/  BRA `(.L_x_73) ;  /* 0x0000000000887947 */ /* 0x000fec0003800000 */
.L_x_72:
[----:B------:R-:W-:-:S04]  /*42e0*/  IADD3 R13, PT, PT, R11, -0xfd, RZ ;  /* 0xffffff030b0d7810 */ /* 0x000fc80007ffe0ff */
[----:B------:R-:W-:-:S13]  /*42f0*/  ISETP.GT.U32.AND P1, PT, R13, 0x1, PT ;  /* 0x000000010d00780c */ /* 0x000fda0003f24070 */
[----:B------:R-:W-:Y:S05]  /*4300*/  @P1 BRA `(.L_x_74) ;  /* 0x0000000000781947 */ /* 0x000fea0003800000 */
[----:B------:R-:W-:Y:S01]  /*4310*/  LOP3.LUT R2, R0, 0x7fffff, RZ, 0xc0, !PT ;  /* 0x007fffff00027812 */ /* 0x000fe200078ec0ff */
[----:B------:R-:W-:-:S03]  /*4320*/  HFMA2 R10, -RZ, RZ, 0, 1.78813934326171875e-07 ;  /* 0x00000003ff0a7431 */ /* 0x000fc600000001ff */
[----:B------:R-:W-:-:S04]  /*4330*/  LOP3.LUT R2, R2, 0x3f800000, RZ, 0xfc, !PT ;  /* 0x3f80000002027812 */ /* 0x000fc800078efcff */
[----:B------:R-:W0:Y:S01]  /*4340*/  MUFU.RCP R7, R2 ;  /* 0x0000000200077308 */ /* 0x000e220000001000 */
[----:B------:R-:W-:Y:S01]  /*4350*/  SHF.L.U32 R10, R10, R13, RZ ;  /* 0x0000000d0a0a7219 */ /* 0x000fe200000006ff */
[----:B0-----:R-:W-:-:S04]  /*4360*/  FFMA R8, R2, R7, -1 ;  /* 0xbf80000002087423 */ /* 0x001fc80000000007 */
[----:B------:R-:W-:-:S04]  /*4370*/  FADD.FTZ R8, -R8, -RZ ;  /* 0x800000ff08087221 */ /* 0x000fc80000010100 */
[CCC-:B------:R-:W-:Y:S01]  /*4380*/  FFMA.RM R9, R7.reuse, R8.reuse, R7.reuse ;  /* 0x0000000807097223 */ /* 0x1c0fe20000004007 */
[----:B------:R-:W-:-:S04]  /*4390*/  FFMA.RP R8, R7, R8, R7 ;  /* 0x0000000807087223 */ /* 0x000fc80000008007 */
[C---:B------:R-:W-:Y:S02]  /*43a0*/  LOP3.LUT R7, R9.reuse, 0x7fffff, RZ, 0xc0, !PT ;  /* 0x007fffff09077812 */ /* 0x040fe400078ec0ff */
[----:B------:R-:W-:Y:S02]  /*43b0*/  FSETP.NEU.FTZ.AND P1, PT, R9, R8, PT ;  /* 0x000000080900720b */ /* 0x000fe40003f3d000 */
[----:B------:R-:W-:Y:S02]  /*43c0*/  LOP3.LUT R7, R7, 0x800000, RZ, 0xfc, !PT ;  /* 0x0080000007077812 */ /* 0x000fe400078efcff */
[----:B------:R-:W-:Y:S02]  /*43d0*/  SEL R8, RZ, 0xffffffff, !P1 ;  /* 0xffffffffff087807 */ /* 0x000fe40004800000 */
[----:B------:R-:W-:Y:S02]  /*43e0*/  LOP3.LUT R10, R10, R7, RZ, 0xc0, !PT ;  /* 0x000000070a0a7212 */ /* 0x000fe400078ec0ff */
[----:B------:R-:W-:-:S02]  /*43f0*/  IADD3 R8, PT, PT, -R8, RZ, RZ ;  /* 0x000000ff08087210 */ /* 0x000fc40007ffe1ff */
[-C--:B------:R-:W-:Y:S02]  /*4400*/  SHF.R.U32.HI R10, RZ, R13.reuse, R10 ;  /* 0x0000000dff0a7219 */ /* 0x080fe4000001160a */
[----:B------:R-:W-:Y:S02]  /*4410*/  LOP3.LUT P2, RZ, R8, R13, R7, 0xf8, !PT ;  /* 0x0000000d08ff7212 */ /* 0x000fe4000784f807 */
[C---:B------:R-:W-:Y:S02]  /*4420*/  LOP3.LUT P1, RZ, R10.reuse, 0x1, RZ, 0xc0, !PT ;  /* 0x000000010aff7812 */ /* 0x040fe4000782c0ff */
[----:B------:R-:W-:-:S04]  /*4430*/  LOP3.LUT P3, RZ, R10, 0x2, RZ, 0xc0, !PT ;  /* 0x000000020aff7812 */ /* 0x000fc8000786c0ff */
[----:B------:R-:W-:Y:S02]  /*4440*/  PLOP3.LUT P1, PT, P1, P2, P3, 0xe0, 0x0 ;  /* 0x000000000000781c */ /* 0x000fe40000f25c30 */
[----:B------:R-:W-:Y:S02]  /*4450*/  LOP3.LUT P2, RZ, R0, 0x7fffff, RZ, 0xc0, !PT ;  /* 0x007fffff00ff7812 */ /* 0x000fe4000784c0ff */
[----:B------:R-:W-:-:S04]  /*4460*/  SEL R2, RZ, 0x1, !P1 ;  /* 0x00000001ff027807 */ /* 0x000fc80004800000 */
[----:B------:R-:W-:-:S04]  /*4470*/  IADD3 R2, PT, PT, -R2, RZ, RZ ;  /* 0x000000ff02027210 */ /* 0x000fc80007ffe1ff */
[----:B------:R-:W-:Y:S02]  /*4480*/  ISETP.GE.AND P1, PT, R2, RZ, PT ;  /* 0x000000ff0200720c */ /* 0x000fe40003f26270 */
[----:B------:R-:W-:-:S04]  /*4490*/  IADD3 R2, PT, PT, R11, -0xfc, RZ ;  /* 0xffffff040b027810 */ /* 0x000fc80007ffe0ff */
[----:B------:R-:W-:-:S07]  /*44a0*/  SHF.R.U32.HI R7, RZ, R2, R7 ;  /* 0x00000002ff077219 */ /* 0x000fce0000011607 */
[----:B------:R-:W-:-:S04]  /*44b0*/  @!P1 IADD3 R7, PT, PT, R7, 0x1, RZ ;  /* 0x0000000107079810 */ /* 0x000fc80007ffe0ff */
[----:B------:R-:W-:-:S04]  /*44c0*/  @!P2 SHF.L.U32 R7, R7, 0x1, RZ ;  /* 0x000000010707a819 */ /* 0x000fc800000006ff */
[----:B------:R-:W-:Y:S01]  /*44d0*/  LOP3.LUT R7, R7, 0x80000000, R0, 0xf8, !PT ;  /* 0x8000000007077812 */ /* 0x000fe200078ef800 */
[----:B------:R-:W-:Y:S06]  /*44e0*/  BRA `(.L_x_73) ;  /* 0x0000000000047947 */ /* 0x000fec0003800000 */
.L_x_74:
[----:B------:R0:W1:Y:S02]  /*44f0*/  MUFU.RCP R7, R0 ;  /* 0x0000000000077308 */ /* 0x0000640000001000 */
.L_x_73:
[----:B------:R-:W-:Y:S05]  /*4500*/  BSYNC.RECONVERGENT B2 ;  /* 0x0000000000027941 */ /* 0x000fea0003800200 */
.L_x_71:
[----:B01----:R-:W-:Y:S01]  /*4510*/  MOV R0, R7 ;  /* 0x0000000700007202 */ /* 0x003fe20000000f00 */
[----:B------:R-:W-:-:S04]  /*4520*/  HFMA2 R7, -RZ, RZ, 0, 0 ;  /* 0x00000000ff077431 */ /* 0x000fc800000001ff */
[----:B------:R-:W-:Y:S05]  /*4530*/  RET.REL.NODEC R6 `(_Z11fa1_forwardPfS_S_S_S_S_iiiiiif) ;  /* 0xffffffb806b07950 */ /* 0x000fea0003c3ffff */
.L_x_75:
[----:B------:R-:W-:-:S00]  /*4540*/  BRA `(.L_x_75) ;  /* 0xfffffffc00fc7947 */ /* 0x000fc0000383ffff */
[----:B------:R-:W-:-:S00]  /*4550*/  NOP ;  /* 0x0000000000007918 */ /* 0x000fc00000000000 */
        /* <DEDUP_REMOVED lines=10> */
.L_x_76:


//--------------------- .nv.shared._Z11fa1_forwardPfS_S_S_S_S_iiiiiif --------------------------
	.section	.nv.shared._Z11fa1_forwardPfS_S_S_S_S_iiiiiif,"aw",@nobits
	.sectionflags	@""
	.align	16
	.zero		1024


//--------------------- .nv.shared.reserved.0     --------------------------
	.section	.nv.shared.reserved.0,"aw",@nobits
	.weak		__nv_reservedSMEM_offset_0_alias
	.size		__nv_reservedSMEM_offset_0_alias, 0, 64
	.other		__nv_reservedSMEM_offset_0_alias,@"STO_CUDA_RESERVED_SHARED STV_DEFAULT"
__nv_reservedSMEM_offset_0_alias:
	.zero		0
	.zero		64


//--------------------- .nv.constant0._Z11fa1_forwardPfS_S_S_S_S_iiiiiif --------------------------
	.section	.nv.constant0._Z11fa1_forwardPfS_S_S_S_S_iiiiiif,"a",@progbits
	.sectionflags	@""
	.align	4
.nv.constant0._Z11fa1_forwardPfS_S_S_S_S_iiiiiif:
	.zero		972


//--------------------- SYMBOLS --------------------------

	.type		.nv.reservedSmem.offset0,@object
	.size		.nv.reservedSmem.offset0,0x4
	.type		.nv.reservedSmem.cap,@object
	.size		.nv.reservedSmem.cap,0x4
